	.target	sm_90a

	.elftype	@"ET_EXEC"


//--------------------- .note.nv.tkinfo           --------------------------
	.section	.note.nv.tkinfo,"",@"SHT_NOTE"
	.sectionflags	@"SHF_NOTE_NV_TKINFO"
	.tkinfo
        /*0018*/ 	.word	0x00000002
        /*0030*/ 	.string	""
        /*0030*/ 	.string	"ptxas"
        /*0030*/ 	.string	"Cuda compilation tools, release 13.0, V13.0.88"
        /*0030*/ 	.string	"Build cuda_13.0.r13.0/compiler.36424714_0"
        /*0030*/ 	.string	"-arch sm_90a -m 64 "



//--------------------- .note.nv.cuinfo           --------------------------
	.section	.note.nv.cuinfo,"",@"SHT_NOTE"
	.sectionflags	@"SHF_NOTE_NV_CUINFO"
        /*0018*/ 	.short	0x0002
        /*001a*/ 	.short	0x005a
        /*001c*/ 	.short	0x0082
	.zero		2


//--------------------- .nv.info                  --------------------------
	.section	.nv.info,"",@"SHT_CUDA_INFO"
	.align	4


	//----- nvinfo : EIATTR_REGCOUNT
	.align		4
        /*0000*/ 	.byte	0x04, 0x2f
        /*0002*/ 	.short	(.L_15 - .L_14)
	.align		4
.L_14:
        /*0004*/ 	.word	index@(_ZN7cutlass13device_kernelINS_4gemm6kernel13GemmUniversalIN4cute5tupleIJiiiiEEENS1_10collective13CollectiveMmaINS1_34MainloopSm90TmaGmmaWarpSpecializedILi4ENS5_IJNS4_1CILi2EEESB_NSA_ILi1EEEEEENS1_32KernelTmaWarpSpecializedPingpongEEENS5_IJNSA_ILi64EEENSA_ILi128EEENSA_ILi32EEEEEENS_6half_tENS5_IJlSC_lEEESK_SL_NS4_8TiledMMAINS4_8MMA_AtomIJNS4_4SM904GMMA26MMA_64x128x16_F32F16F16_SSILNSP_5MajorE0ELSR_0ELNSP_7ScaleInE1ELSS_1EEEEEENS4_6LayoutINS5_IJSC_SC_SC_EEENS5_IJNSA_ILi0EEESX_SX_EEEEENS5_IJNS4_10UnderscoreES10_S10_EEEEENS4_23SM90_TMA_LOAD_MULTICASTENS4_14ComposedLayoutINS4_7SwizzleILi2ELi4ELi3EEENS4_18smem_ptr_flag_bitsILi16EEENSV_INS5_IJNSA_ILi8EEESI_EEENS5_IJSI_SC_EEEEEEEvNS4_8identityES13_S1D_vS1E_EENS_8epilogue10collective6detail29Sm90TmaWarpSpecializedAdapterINS1H_15DefaultEpilogueISK_SL_SL_NS1G_6thread17LinearCombinationISK_Li1EffLNS1L_9ScaleType4KindE0ELNS_15FloatRoundStyleE2ESK_EENS1_15EpilogueDefaultEEEEEvvEEEEvNT_6ParamsE)
        /*0008*/ 	.word	0x000000a8


	//----- nvinfo : EIATTR_FRAME_SIZE
	.align		4
.L_15:
        /*000c*/ 	.byte	0x04, 0x11
        /*000e*/ 	.short	(.L_17 - .L_16)
	.align		4
.L_16:
        /*0010*/ 	.word	index@(_ZN7cutlass13device_kernelINS_4gemm6kernel13GemmUniversalIN4cute5tupleIJiiiiEEENS1_10collective13CollectiveMmaINS1_34MainloopSm90TmaGmmaWarpSpecializedILi4ENS5_IJNS4_1CILi2EEESB_NSA_ILi1EEEEEENS1_32KernelTmaWarpSpecializedPingpongEEENS5_IJNSA_ILi64EEENSA_ILi128EEENSA_ILi32EEEEEENS_6half_tENS5_IJlSC_lEEESK_SL_NS4_8TiledMMAINS4_8MMA_AtomIJNS4_4SM904GMMA26MMA_64x128x16_F32F16F16_SSILNSP_5MajorE0ELSR_0ELNSP_7ScaleInE1ELSS_1EEEEEENS4_6LayoutINS5_IJSC_SC_SC_EEENS5_IJNSA_ILi0EEESX_SX_EEEEENS5_IJNS4_10UnderscoreES10_S10_EEEEENS4_23SM90_TMA_LOAD_MULTICASTENS4_14ComposedLayoutINS4_7SwizzleILi2ELi4ELi3EEENS4_18smem_ptr_flag_bitsILi16EEENSV_INS5_IJNSA_ILi8EEESI_EEENS5_IJSI_SC_EEEEEEEvNS4_8identityES13_S1D_vS1E_EENS_8epilogue10collective6detail29Sm90TmaWarpSpecializedAdapterINS1H_15DefaultEpilogueISK_SL_SL_NS1G_6thread17LinearCombinationISK_Li1EffLNS1L_9ScaleType4KindE0ELNS_15FloatRoundStyleE2ESK_EENS1_15EpilogueDefaultEEEEEvvEEEEvNT_6ParamsE)
        /*0014*/ 	.word	0x00000000


	//----- nvinfo : EIATTR_MIN_STACK_SIZE
	.align		4
.L_17:
        /*0018*/ 	.byte	0x04, 0x12
        /*001a*/ 	.short	(.L_19 - .L_18)
	.align		4
.L_18:
        /*001c*/ 	.word	index@(_ZN7cutlass13device_kernelINS_4gemm6kernel13GemmUniversalIN4cute5tupleIJiiiiEEENS1_10collective13CollectiveMmaINS1_34MainloopSm90TmaGmmaWarpSpecializedILi4ENS5_IJNS4_1CILi2EEESB_NSA_ILi1EEEEEENS1_32KernelTmaWarpSpecializedPingpongEEENS5_IJNSA_ILi64EEENSA_ILi128EEENSA_ILi32EEEEEENS_6half_tENS5_IJlSC_lEEESK_SL_NS4_8TiledMMAINS4_8MMA_AtomIJNS4_4SM904GMMA26MMA_64x128x16_F32F16F16_SSILNSP_5MajorE0ELSR_0ELNSP_7ScaleInE1ELSS_1EEEEEENS4_6LayoutINS5_IJSC_SC_SC_EEENS5_IJNSA_ILi0EEESX_SX_EEEEENS5_IJNS4_10UnderscoreES10_S10_EEEEENS4_23SM90_TMA_LOAD_MULTICASTENS4_14ComposedLayoutINS4_7SwizzleILi2ELi4ELi3EEENS4_18smem_ptr_flag_bitsILi16EEENSV_INS5_IJNSA_ILi8EEESI_EEENS5_IJSI_SC_EEEEEEEvNS4_8identityES13_S1D_vS1E_EENS_8epilogue10collective6detail29Sm90TmaWarpSpecializedAdapterINS1H_15DefaultEpilogueISK_SL_SL_NS1G_6thread17LinearCombinationISK_Li1EffLNS1L_9ScaleType4KindE0ELNS_15FloatRoundStyleE2ESK_EENS1_15EpilogueDefaultEEEEEvvEEEEvNT_6ParamsE)
        /*0020*/ 	.word	0x00000000
.L_19:


//--------------------- .nv.compat                --------------------------
	.section	.nv.compat,"",@"SHT_CUDA_COMPAT_INFO"
	.align	4
        /*0000*/ 	.byte	0x02, 0x09, 0x01, 0x00, 0x02, 0x02, 0x04, 0x00, 0x02, 0x05, 0x05, 0x00, 0x03, 0x07, 0x01, 0x01
        /*0010*/ 	.byte	0x02, 0x03, 0x01, 0x00, 0x02, 0x06, 0x01, 0x00, 0x04, 0x0b, 0x08, 0x00, 0x00, 0x00, 0x00, 0x00
        /*0020*/ 	.byte	0x00, 0x00, 0x00, 0x00


//--------------------- .nv.info._ZN7cutlass13device_kernelINS_4gemm6kernel13GemmUniversalIN4cute5tupleIJiiiiEEENS1_10collective13CollectiveMmaINS1_34MainloopSm90TmaGmmaWarpSpecializedILi4ENS5_IJNS4_1CILi2EEESB_NSA_ILi1EEEEEENS1_32KernelTmaWarpSpecializedPingpongEEENS5_IJNSA_ILi64EEENSA_ILi128EEENSA_ILi32EEEEEENS_6half_tENS5_IJlSC_lEEESK_SL_NS4_8TiledMMAINS4_8MMA_AtomIJNS4_4SM904GMMA26MMA_64x128x16_F32F16F16_SSILNSP_5MajorE0ELSR_0ELNSP_7ScaleInE1ELSS_1EEEEEENS4_6LayoutINS5_IJSC_SC_SC_EEENS5_IJNSA_ILi0EEESX_SX_EEEEENS5_IJNS4_10UnderscoreES10_S10_EEEEENS4_23SM90_TMA_LOAD_MULTICASTENS4_14ComposedLayoutINS4_7SwizzleILi2ELi4ELi3EEENS4_18smem_ptr_flag_bitsILi16EEENSV_INS5_IJNSA_ILi8EEESI_EEENS5_IJSI_SC_EEEEEEEvNS4_8identityES13_S1D_vS1E_EENS_8epilogue10collective6detail29Sm90TmaWarpSpecializedAdapterINS1H_15DefaultEpilogueISK_SL_SL_NS1G_6thread17LinearCombinationISK_Li1EffLNS1L_9ScaleType4KindE0ELNS_15FloatRoundStyleE2ESK_EENS1_15EpilogueDefaultEEEEEvvEEEEvNT_6ParamsE --------------------------
	.section	.nv.info._ZN7cutlass13device_kernelINS_4gemm6kernel13GemmUniversalIN4cute5tupleIJiiiiEEENS1_10collective13CollectiveMmaINS1_34MainloopSm90TmaGmmaWarpSpecializedILi4ENS5_IJNS4_1CILi2EEESB_NSA_ILi1EEEEEENS1_32KernelTmaWarpSpecializedPingpongEEENS5_IJNSA_ILi64EEENSA_ILi128EEENSA_ILi32EEEEEENS_6half_tENS5_IJlSC_lEEESK_SL_NS4_8TiledMMAINS4_8MMA_AtomIJNS4_4SM904GMMA26MMA_64x128x16_F32F16F16_SSILNSP_5MajorE0ELSR_0ELNSP_7ScaleInE1ELSS_1EEEEEENS4_6LayoutINS5_IJSC_SC_SC_EEENS5_IJNSA_ILi0EEESX_SX_EEEEENS5_IJNS4_10UnderscoreES10_S10_EEEEENS4_23SM90_TMA_LOAD_MULTICASTENS4_14ComposedLayoutINS4_7SwizzleILi2ELi4ELi3EEENS4_18smem_ptr_flag_bitsILi16EEENSV_INS5_IJNSA_ILi8EEESI_EEENS5_IJSI_SC_EEEEEEEvNS4_8identityES13_S1D_vS1E_EENS_8epilogue10collective6detail29Sm90TmaWarpSpecializedAdapterINS1H_15DefaultEpilogueISK_SL_SL_NS1G_6thread17LinearCombinationISK_Li1EffLNS1L_9ScaleType4KindE0ELNS_15FloatRoundStyleE2ESK_EENS1_15EpilogueDefaultEEEEEvvEEEEvNT_6ParamsE,"",@"SHT_CUDA_INFO"
	.sectionflags	@""
	.align	4


	//----- nvinfo : EIATTR_CUDA_API_VERSION
	.align		4
        /*0000*/ 	.byte	0x04, 0x37
        /*0002*/ 	.short	(.L_21 - .L_20)
.L_20:
        /*0004*/ 	.word	0x00000082


	//----- nvinfo : EIATTR_KPARAM_INFO
	.align		4
.L_21:
        /*0008*/ 	.byte	0x04, 0x17
        /*000a*/ 	.short	(.L_23 - .L_22)
.L_22:
        /*000c*/ 	.word	0x00000000
        /*0010*/ 	.short	0x0000
        /*0012*/ 	.short	0x0070
        /*0014*/ 	.byte	0x00, 0xf0, 0x01, 0x10


	//----- nvinfo : EIATTR_SPARSE_MMA_MASK
	.align		4
.L_23:
        /*0018*/ 	.byte	0x03, 0x50
        /*001a*/ 	.short	0x0000


	//----- nvinfo : EIATTR_MAXREG_COUNT
	.align		4
        /*001c*/ 	.byte	0x03, 0x1b
        /*001e*/ 	.short	0x00a8


	//----- nvinfo : EIATTR_NUM_BARRIERS
	.align		4
        /*0020*/ 	.byte	0x02, 0x4c
        /*0022*/ 	.byte	0x01
	.zero		1


	//----- nvinfo : EIATTR_EXTERNS
	.align		4
        /*0024*/ 	.byte	0x04, 0x0f
        /*0026*/ 	.short	(.L_25 - .L_24)


	//   ....[0]....
	.align		4
.L_24:
        /*0028*/ 	.word	index@(__assertfail)


	//----- nvinfo : EIATTR_MERCURY_ISA_VERSION
	.align		4
.L_25:
        /*002c*/ 	.byte	0x03, 0x5f
        /*002e*/ 	.short	0x0101


	//----- nvinfo : EIATTR_INT_WARP_WIDE_INSTR_OFFSETS
	.align		4
        /*0030*/ 	.byte	0x04, 0x31
        /*0032*/ 	.short	(.L_27 - .L_26)


	//   ....[0]....
.L_26:
        /*0034*/ 	.word	0x000005c0


	//   ....[1]....
        /*0038*/ 	.word	0x00000600


	//   ....[2]....
        /*003c*/ 	.word	0x00000690


	//   ....[3]....
        /*0040*/ 	.word	0x000006a0


	//   ....[4]....
        /*0044*/ 	.word	0x000006c0


	//   ....[5]....
        /*0048*/ 	.word	0x000006e0


	//   ....[6]....
        /*004c*/ 	.word	0x000007f0


	//   ....[7]....
        /*0050*/ 	.word	0x00000800


	//   ....[8]....
        /*0054*/ 	.word	0x00001f50


	//----- nvinfo : EIATTR_COOP_GROUP_MASK_REGIDS
	.align		4
.L_27:
        /*0058*/ 	.byte	0x04, 0x29
        /*005a*/ 	.short	(.L_29 - .L_28)


	//   ....[0]....
.L_28:
        /*005c*/ 	.word	0xffffffff


	//   ....[1]....
        /*0060*/ 	.word	0xffffffff


	//   ....[2]....
        /*0064*/ 	.word	0xffffffff


	//   ....[3]....
        /*0068*/ 	.word	0xffffffff


	//   ....[4]....
        /*006c*/ 	.word	0xffffffff


	//   ....[5]....
        /*0070*/ 	.word	0xffffffff


	//   ....[6]....
        /*0074*/ 	.word	0xffffffff


	//----- nvinfo : EIATTR_COOP_GROUP_INSTR_OFFSETS
	.align		4
.L_29:
        /*0078*/ 	.byte	0x04, 0x28
        /*007a*/ 	.short	(.L_31 - .L_30)


	//   ....[0]....
.L_30:
        /*007c*/ 	.word	0x00000060


	//   ....[1]....
        /*0080*/ 	.word	0x00000080


	//   ....[2]....
        /*0084*/ 	.word	0x00000180


	//   ....[3]....
        /*0088*/ 	.word	0x000003a0


	//   ....[4]....
        /*008c*/ 	.word	0x000003e0


	//   ....[5]....
        /*0090*/ 	.word	0x000007a0


	//   ....[6]....
        /*0094*/ 	.word	0x00000980


	//----- nvinfo : EIATTR_REG_RECONFIG
	.align		4
.L_31:
        /*0098*/ 	.byte	0x01, 0x54
	.zero		2


	//----- nvinfo : EIATTR_SYSCALL_OFFSETS
	.align		4
        /*009c*/ 	.byte	0x04, 0x46
        /*009e*/ 	.short	(.L_33 - .L_32)


	//   ....[0]....
.L_32:
        /*00a0*/ 	.word	0x00001960


	//----- nvinfo : EIATTR_MBARRIER_INSTR_OFFSETS
	.align		4
.L_33:
        /*00a4*/ 	.byte	0x04, 0x39
        /*00a6*/ 	.short	(.L_35 - .L_34)


	//   ....[0]....
.L_34:
        /*00a8*/ 	.word	0x00000300
        /*00ac*/ 	.word	0x000000ff
        /*00b0*/ 	.word	0x00000000
        /*00b4*/ 	.short	0x0100
        /*00b6*/ 	.byte	0x07
	.zero		1


	//   ....[1]....
        /*00b8*/ 	.word	0x00000310
        /*00bc*/ 	.word	0x000000ff
        /*00c0*/ 	.word	0x00000020
        /*00c4*/ 	.short	0x0100
        /*00c6*/ 	.byte	0x07
	.zero		1


	//   ....[2]....
        /*00c8*/ 	.word	0x00000320
        /*00cc*/ 	.word	0x000000ff
        /*00d0*/ 	.word	0x00000008
        /*00d4*/ 	.short	0x0100
        /*00d6*/ 	.byte	0x07
	.zero		1


	//   ....[3]....
        /*00d8*/ 	.word	0x00000330
        /*00dc*/ 	.word	0x000000ff
        /*00e0*/ 	.word	0x00000028
        /*00e4*/ 	.short	0x0100
        /*00e6*/ 	.byte	0x07
	.zero		1


	//   ....[4]....
        /*00e8*/ 	.word	0x00000340
        /*00ec*/ 	.word	0x000000ff
        /*00f0*/ 	.word	0x00000010
        /*00f4*/ 	.short	0x0100
        /*00f6*/ 	.byte	0x07
	.zero		1


	//   ....[5]....
        /*00f8*/ 	.word	0x00000350
        /*00fc*/ 	.word	0x000000ff
        /*0100*/ 	.word	0x00000030
        /*0104*/ 	.short	0x0100
        /*0106*/ 	.byte	0x07
	.zero		1


	//   ....[6]....
        /*0108*/ 	.word	0x00000360
        /*010c*/ 	.word	0x000000ff
        /*0110*/ 	.word	0x00000018
        /*0114*/ 	.short	0x0100
        /*0116*/ 	.byte	0x07
	.zero		1


	//   ....[7]....
        /*0118*/ 	.word	0x00000370
        /*011c*/ 	.word	0x000000ff
        /*0120*/ 	.word	0x00000038
        /*0124*/ 	.short	0x0100
        /*0126*/ 	.byte	0x07
	.zero		1


	//   ....[8]....
        /*0128*/ 	.word	0x00000840
        /*012c*/ 	.word	0x000000ff
        /*0130*/ 	.word	0x00000070
        /*0134*/ 	.short	0x0100
        /*0136*/ 	.byte	0x0c
	.zero		1


	//   ....[9]....
        /*0138*/ 	.word	0x00000890
        /*013c*/ 	.word	0x000000ff
        /*0140*/ 	.word	0x00000078
        /*0144*/ 	.short	0x0100
        /*0146*/ 	.byte	0x0c
	.zero		1


	//   ....[10]....
        /*0148*/ 	.word	0x000008c0
        /*014c*/ 	.word	0x000000ff
        /*0150*/ 	.word	0x00000050
        /*0154*/ 	.short	0x0100
        /*0156*/ 	.byte	0x0d
	.zero		1


	//   ....[11]....
        /*0158*/ 	.word	0x00000910
        /*015c*/ 	.word	0x000000ff
        /*0160*/ 	.word	0x00000058
        /*0164*/ 	.short	0x0100
        /*0166*/ 	.byte	0x0d
	.zero		1


	//   ....[12]....
        /*0168*/ 	.word	0x00000920
        /*016c*/ 	.word	0x000000ff
        /*0170*/ 	.word	0x00000060
        /*0174*/ 	.short	0x0100
        /*0176*/ 	.byte	0x0d
	.zero		1


	//   ....[13]....
        /*0178*/ 	.word	0x00000930
        /*017c*/ 	.word	0x000000ff
        /*0180*/ 	.word	0x00000068
        /*0184*/ 	.short	0x0100
        /*0186*/ 	.byte	0x0d
	.zero		1


	//   ....[14]....
        /*0188*/ 	.word	0x00001840
        /*018c*/ 	.word	0x0000005d
        /*0190*/ 	.word	0x00000000
        /*0194*/ 	.short	0x010a
        /*0196*/ 	.byte	0x31
	.zero		1


	//   ....[15]....
        /*0198*/ 	.word	0x000019f0
        /*019c*/ 	.word	0x00000003
        /*01a0*/ 	.word	0x00000000
        /*01a4*/ 	.short	0x010a
        /*01a6*/ 	.byte	0x3f
	.zero		1


	//   ....[16]....
        /*01a8*/ 	.word	0x00001a30
        /*01ac*/ 	.word	0x00000003
        /*01b0*/ 	.word	0x00000000
        /*01b4*/ 	.short	0x010a
        /*01b6*/ 	.byte	0x3f
	.zero		1


	//   ....[17]....
        /*01b8*/ 	.word	0x00001c30
        /*01bc*/ 	.word	0x000000ff
        /*01c0*/ 	.word	0x00000000
        /*01c4*/ 	.short	0x010a
        /*01c6*/ 	.byte	0x04
	.zero		1


	//   ....[18]....
        /*01c8*/ 	.word	0x00001c70
        /*01cc*/ 	.word	0x000000ff
        /*01d0*/ 	.word	0x00000000
        /*01d4*/ 	.short	0x010a
        /*01d6*/ 	.byte	0x04
	.zero		1


	//   ....[19]....
        /*01d8*/ 	.word	0x00001de0
        /*01dc*/ 	.word	0x00000005
        /*01e0*/ 	.word	0x00000000
        /*01e4*/ 	.short	0x0101
        /*01e6*/ 	.byte	0x3f
	.zero		1


	//   ....[20]....
        /*01e8*/ 	.word	0x00001ee0
        /*01ec*/ 	.word	0x0000005e
        /*01f0*/ 	.word	0x00000000
        /*01f4*/ 	.short	0x0101
        /*01f6*/ 	.byte	0x2c
	.zero		1


	//   ....[21]....
        /*01f8*/ 	.word	0x00001fd0
        /*01fc*/ 	.word	0x00000003
        /*0200*/ 	.word	0x00000000
        /*0204*/ 	.short	0x0101
        /*0206*/ 	.byte	0x3f
	.zero		1


	//   ....[22]....
        /*0208*/ 	.word	0x00002090
        /*020c*/ 	.word	0x0000005d
        /*0210*/ 	.word	0x00000010
        /*0214*/ 	.short	0x010a
        /*0216*/ 	.byte	0x31
	.zero		1


	//   ....[23]....
        /*0218*/ 	.word	0x00006340
        /*021c*/ 	.word	0x00000060
        /*0220*/ 	.word	0x00000000
        /*0224*/ 	.short	0x0101
        /*0226*/ 	.byte	0x2c
	.zero		1


	//   ....[24]....
        /*0228*/ 	.word	0x00006e40
        /*022c*/ 	.word	0x00000007
        /*0230*/ 	.word	0x00000020
        /*0234*/ 	.short	0x010a
        /*0236*/ 	.byte	0x3f
	.zero		1


	//   ....[25]....
        /*0238*/ 	.word	0x00007220
        /*023c*/ 	.word	0x00000002
        /*0240*/ 	.word	0x00000078
        /*0244*/ 	.short	0x0101
        /*0246*/ 	.byte	0x3f
	.zero		1


	//   ....[26]....
        /*0248*/ 	.word	0x000079a0
        /*024c*/ 	.word	0x00000005
        /*0250*/ 	.word	0x00000000
        /*0254*/ 	.short	0x010a
        /*0256*/ 	.byte	0x3f
	.zero		1


	//   ....[27]....
        /*0258*/ 	.word	0x00007a20
        /*025c*/ 	.word	0x00000007
        /*0260*/ 	.word	0x00000000
        /*0264*/ 	.short	0x010a
        /*0266*/ 	.byte	0x3f
	.zero		1


	//   ....[28]....
        /*0268*/ 	.word	0x00007ab0
        /*026c*/ 	.word	0x00000006
        /*0270*/ 	.word	0x00000000
        /*0274*/ 	.short	0x010a
        /*0276*/ 	.byte	0x3f
	.zero		1


	//   ....[29]....
        /*0278*/ 	.word	0x00007b40
        /*027c*/ 	.word	0x00000003
        /*0280*/ 	.word	0x00000000
        /*0284*/ 	.short	0x010a
        /*0286*/ 	.byte	0x3f
	.zero		1


	//   ....[30]....
        /*0288*/ 	.word	0x00007ba0
        /*028c*/ 	.word	0x0000005f
        /*0290*/ 	.word	0x00000000
        /*0294*/ 	.short	0x010a
        /*0296*/ 	.byte	0x3f
	.zero		1


	//   ....[31]....
        /*0298*/ 	.word	0x00007bf0
        /*029c*/ 	.word	0x00000003
        /*02a0*/ 	.word	0x00000000
        /*02a4*/ 	.short	0x010a
        /*02a6*/ 	.byte	0x3f
	.zero		1


	//   ....[32]....
        /*02a8*/ 	.word	0x00007c50
        /*02ac*/ 	.word	0x00000005
        /*02b0*/ 	.word	0x00000000
        /*02b4*/ 	.short	0x010a
        /*02b6*/ 	.byte	0x3f
	.zero		1


	//   ....[33]....
        /*02b8*/ 	.word	0x00007ca0
        /*02bc*/ 	.word	0x0000005f
        /*02c0*/ 	.word	0x00000010
        /*02c4*/ 	.short	0x010a
        /*02c6*/ 	.byte	0x3f
	.zero		1


	//   ....[34]....
        /*02c8*/ 	.word	0x00007d70
        /*02cc*/ 	.word	0x00000007
        /*02d0*/ 	.word	0x00000020
        /*02d4*/ 	.short	0x010a
        /*02d6*/ 	.byte	0x3f
	.zero		1


	//   ....[35]....
        /*02d8*/ 	.word	0x00007e40
        /*02dc*/ 	.word	0x00000005
        /*02e0*/ 	.word	0x00000000
        /*02e4*/ 	.short	0x010a
        /*02e6*/ 	.byte	0x3f
	.zero		1


	//   ....[36]....
        /*02e8*/ 	.word	0x00007e90
        /*02ec*/ 	.word	0x00000007
        /*02f0*/ 	.word	0x00000000
        /*02f4*/ 	.short	0x010a
        /*02f6*/ 	.byte	0x3f
	.zero		1


	//   ....[37]....
        /*02f8*/ 	.word	0x00007ee0
        /*02fc*/ 	.word	0x00000006
        /*0300*/ 	.word	0x00000000
        /*0304*/ 	.short	0x010a
        /*0306*/ 	.byte	0x3f
	.zero		1


	//----- nvinfo : EIATTR_NUM_MBARRIERS
	.align		4
.L_35:
        /*0308*/ 	.byte	0x03, 0x38
        /*030a*/ 	.short	0x000e


	//----- nvinfo : EIATTR_EXIT_INSTR_OFFSETS
	.align		4
        /*030c*/ 	.byte	0x04, 0x1c
        /*030e*/ 	.short	(.L_37 - .L_36)


	//   ....[0]....
.L_36:
        /*0310*/ 	.word	0x00001490


	//   ....[1]....
        /*0314*/ 	.word	0x000014f0


	//   ....[2]....
        /*0318*/ 	.word	0x00006a50


	//   ....[3]....
        /*031c*/ 	.word	0x00006a80


	//   ....[4]....
        /*0320*/ 	.word	0x00007b90


	//----- nvinfo : EIATTR_MAX_THREADS
	.align		4
.L_37:
        /*0324*/ 	.byte	0x04, 0x05
        /*0326*/ 	.short	(.L_39 - .L_38)
.L_38:
        /*0328*/ 	.word	0x00000180
        /*032c*/ 	.word	0x00000001
        /*0330*/ 	.word	0x00000001


	//----- nvinfo : EIATTR_CRS_STACK_SIZE
	.align		4
.L_39:
        /*0334*/ 	.byte	0x04, 0x1e
        /*0336*/ 	.short	(.L_41 - .L_40)
.L_40:
        /*0338*/ 	.word	0x00000000


	//----- nvinfo : EIATTR_CBANK_PARAM_SIZE
	.align		4
.L_41:
        /*033c*/ 	.byte	0x03, 0x19
        /*033e*/ 	.short	0x0470


	//----- nvinfo : EIATTR_PARAM_CBANK
	.align		4
        /*0340*/ 	.byte	0x04, 0x0a
        /*0342*/ 	.short	(.L_43 - .L_42)
	.align		4
.L_42:
        /*0344*/ 	.word	index@(.nv.constant0._ZN7cutlass13device_kernelINS_4gemm6kernel13GemmUniversalIN4cute5tupleIJiiiiEEENS1_10collective13CollectiveMmaINS1_34MainloopSm90TmaGmmaWarpSpecializedILi4ENS5_IJNS4_1CILi2EEESB_NSA_ILi1EEEEEENS1_32KernelTmaWarpSpecializedPingpongEEENS5_IJNSA_ILi64EEENSA_ILi128EEENSA_ILi32EEEEEENS_6half_tENS5_IJlSC_lEEESK_SL_NS4_8TiledMMAINS4_8MMA_AtomIJNS4_4SM904GMMA26MMA_64x128x16_F32F16F16_SSILNSP_5MajorE0ELSR_0ELNSP_7ScaleInE1ELSS_1EEEEEENS4_6LayoutINS5_IJSC_SC_SC_EEENS5_IJNSA_ILi0EEESX_SX_EEEEENS5_IJNS4_10UnderscoreES10_S10_EEEEENS4_23SM90_TMA_LOAD_MULTICASTENS4_14ComposedLayoutINS4_7SwizzleILi2ELi4ELi3EEENS4_18smem_ptr_flag_bitsILi16EEENSV_INS5_IJNSA_ILi8EEESI_EEENS5_IJSI_SC_EEEEEEEvNS4_8identityES13_S1D_vS1E_EENS_8epilogue10collective6detail29Sm90TmaWarpSpecializedAdapterINS1H_15DefaultEpilogueISK_SL_SL_NS1G_6thread17LinearCombinationISK_Li1EffLNS1L_9ScaleType4KindE0ELNS_15FloatRoundStyleE2ESK_EENS1_15EpilogueDefaultEEEEEvvEEEEvNT_6ParamsE)
        /*0348*/ 	.short	0x0210
        /*034a*/ 	.short	0x0470


	//----- nvinfo : EIATTR_SW_WAR
	.align		4
.L_43:
        /*034c*/ 	.byte	0x04, 0x36
        /*034e*/ 	.short	(.L_45 - .L_44)
.L_44:
        /*0350*/ 	.word	0x00000008
.L_45:


//--------------------- .nv.callgraph             --------------------------
	.section	.nv.callgraph,"",@"SHT_CUDA_CALLGRAPH"
	.align	4
	.sectionentsize	8
	.align		4
        /*0000*/ 	.word	0x00000000
	.align		4
        /*0004*/ 	.word	0xffffffff
	.align		4
        /*0008*/ 	.word	index@(_ZN7cutlass13device_kernelINS_4gemm6kernel13GemmUniversalIN4cute5tupleIJiiiiEEENS1_10collective13CollectiveMmaINS1_34MainloopSm90TmaGmmaWarpSpecializedILi4ENS5_IJNS4_1CILi2EEESB_NSA_ILi1EEEEEENS1_32KernelTmaWarpSpecializedPingpongEEENS5_IJNSA_ILi64EEENSA_ILi128EEENSA_ILi32EEEEEENS_6half_tENS5_IJlSC_lEEESK_SL_NS4_8TiledMMAINS4_8MMA_AtomIJNS4_4SM904GMMA26MMA_64x128x16_F32F16F16_SSILNSP_5MajorE0ELSR_0ELNSP_7ScaleInE1ELSS_1EEEEEENS4_6LayoutINS5_IJSC_SC_SC_EEENS5_IJNSA_ILi0EEESX_SX_EEEEENS5_IJNS4_10UnderscoreES10_S10_EEEEENS4_23SM90_TMA_LOAD_MULTICASTENS4_14ComposedLayoutINS4_7SwizzleILi2ELi4ELi3EEENS4_18smem_ptr_flag_bitsILi16EEENSV_INS5_IJNSA_ILi8EEESI_EEENS5_IJSI_SC_EEEEEEEvNS4_8identityES13_S1D_vS1E_EENS_8epilogue10collective6detail29Sm90TmaWarpSpecializedAdapterINS1H_15DefaultEpilogueISK_SL_SL_NS1G_6thread17LinearCombinationISK_Li1EffLNS1L_9ScaleType4KindE0ELNS_15FloatRoundStyleE2ESK_EENS1_15EpilogueDefaultEEEEEvvEEEEvNT_6ParamsE)
	.align		4
        /*000c*/ 	.word	index@(__assertfail)
	.align		4
        /*0010*/ 	.word	0x00000000
	.align		4
        /*0014*/ 	.word	0xfffffffe
	.align		4
        /*0018*/ 	.word	0x00000000
	.align		4
        /*001c*/ 	.word	0xfffffffd
	.align		4
        /*0020*/ 	.word	0x00000000
	.align		4
        /*0024*/ 	.word	0xfffffffc


//--------------------- .nv.constant4             --------------------------
	.section	.nv.constant4,"a",@progbits
	.align	8
	.align		8
.nv.constant4:
        /*0000*/ 	.dword	__assertfail
	.align		8
        /*0008*/ 	.dword	__unnamed_1
	.align		8
        /*0010*/ 	.dword	_ZN39_INTERNAL_feb29193_4_k_cu_08d6472c_40434cuda3std3__45__cpo5beginE
	.align		8
        /*0018*/ 	.dword	_ZN39_INTERNAL_feb29193_4_k_cu_08d6472c_40434cuda3std3__45__cpo3endE
	.align		8
        /*0020*/ 	.dword	_ZN39_INTERNAL_feb29193_4_k_cu_08d6472c_40434cuda3std3__45__cpo6cbeginE
	.align		8
        /*0028*/ 	.dword	_ZN39_INTERNAL_feb29193_4_k_cu_08d6472c_40434cuda3std3__45__cpo4cendE
	.align		8
        /*0030*/ 	.dword	_ZN39_INTERNAL_feb29193_4_k_cu_08d6472c_40434cuda3std3__441_GLOBAL__N__feb29193_4_k_cu_08d6472c_40436ignoreE
	.align		8
        /*0038*/ 	.dword	_ZN39_INTERNAL_feb29193_4_k_cu_08d6472c_40434cuda3std3__419piecewise_constructE
	.align		8
        /*0040*/ 	.dword	_ZN39_INTERNAL_feb29193_4_k_cu_08d6472c_40434cuda3std3__48in_placeE
	.align		8
        /*0048*/ 	.dword	_ZN39_INTERNAL_feb29193_4_k_cu_08d6472c_40434cuda3std6ranges3__45__cpo4swapE
	.align		8
        /*0050*/ 	.dword	_ZN39_INTERNAL_feb29193_4_k_cu_08d6472c_40434cuda3std6ranges3__45__cpo9iter_moveE
	.align		8
        /*0058*/ 	.dword	_ZN39_INTERNAL_feb29193_4_k_cu_08d6472c_40434cute7productE
	.align		8
        /*0060*/ 	.dword	_ZN39_INTERNAL_feb29193_4_k_cu_08d6472c_40434cute1_E
	.align		8
        /*0068*/ 	.dword	$str$22
	.align		8
        /*0070*/ 	.dword	$str$23


//--------------------- .text._ZN7cutlass13device_kernelINS_4gemm6kernel13GemmUniversalIN4cute5tupleIJiiiiEEENS1_10collective13CollectiveMmaINS1_34MainloopSm90TmaGmmaWarpSpecializedILi4ENS5_IJNS4_1CILi2EEESB_NSA_ILi1EEEEEENS1_32KernelTmaWarpSpecializedPingpongEEENS5_IJNSA_ILi64EEENSA_ILi128EEENSA_ILi32EEEEEENS_6half_tENS5_IJlSC_lEEESK_SL_NS4_8TiledMMAINS4_8MMA_AtomIJNS4_4SM904GMMA26MMA_64x128x16_F32F16F16_SSILNSP_5MajorE0ELSR_0ELNSP_7ScaleInE1ELSS_1EEEEEENS4_6LayoutINS5_IJSC_SC_SC_EEENS5_IJNSA_ILi0EEESX_SX_EEEEENS5_IJNS4_10UnderscoreES10_S10_EEEEENS4_23SM90_TMA_LOAD_MULTICASTENS4_14ComposedLayoutINS4_7SwizzleILi2ELi4ELi3EEENS4_18smem_ptr_flag_bitsILi16EEENSV_INS5_IJNSA_ILi8EEESI_EEENS5_IJSI_SC_EEEEEEEvNS4_8identityES13_S1D_vS1E_EENS_8epilogue10collective6detail29Sm90TmaWarpSpecializedAdapterINS1H_15DefaultEpilogueISK_SL_SL_NS1G_6thread17LinearCombinationISK_Li1EffLNS1L_9ScaleType4KindE0ELNS_15FloatRoundStyleE2ESK_EENS1_15EpilogueDefaultEEEEEvvEEEEvNT_6ParamsE --------------------------
	.section	.text._ZN7cutlass13device_kernelINS_4gemm6kernel13GemmUniversalIN4cute5tupleIJiiiiEEENS1_10collective13CollectiveMmaINS1_34MainloopSm90TmaGmmaWarpSpecializedILi4ENS5_IJNS4_1CILi2EEESB_NSA_ILi1EEEEEENS1_32KernelTmaWarpSpecializedPingpongEEENS5_IJNSA_ILi64EEENSA_ILi128EEENSA_ILi32EEEEEENS_6half_tENS5_IJlSC_lEEESK_SL_NS4_8TiledMMAINS4_8MMA_AtomIJNS4_4SM904GMMA26MMA_64x128x16_F32F16F16_SSILNSP_5MajorE0ELSR_0ELNSP_7ScaleInE1ELSS_1EEEEEENS4_6LayoutINS5_IJSC_SC_SC_EEENS5_IJNSA_ILi0EEESX_SX_EEEEENS5_IJNS4_10UnderscoreES10_S10_EEEEENS4_23SM90_TMA_LOAD_MULTICASTENS4_14ComposedLayoutINS4_7SwizzleILi2ELi4ELi3EEENS4_18smem_ptr_flag_bitsILi16EEENSV_INS5_IJNSA_ILi8EEESI_EEENS5_IJSI_SC_EEEEEEEvNS4_8identityES13_S1D_vS1E_EENS_8epilogue10collective6detail29Sm90TmaWarpSpecializedAdapterINS1H_15DefaultEpilogueISK_SL_SL_NS1G_6thread17LinearCombinationISK_Li1EffLNS1L_9ScaleType4KindE0ELNS_15FloatRoundStyleE2ESK_EENS1_15EpilogueDefaultEEEEEvvEEEEvNT_6ParamsE,"ax",@progbits
	.align	128
.text._ZN7cutlass13device_kernelINS_4gemm6kernel13GemmUniversalIN4cute5tupleIJiiiiEEENS1_10collective13CollectiveMmaINS1_34MainloopSm90TmaGmmaWarpSpecializedILi4ENS5_IJNS4_1CILi2EEESB_NSA_ILi1EEEEEENS1_32KernelTmaWarpSpecializedPingpongEEENS5_IJNSA_ILi64EEENSA_ILi128EEENSA_ILi32EEEEEENS_6half_tENS5_IJlSC_lEEESK_SL_NS4_8TiledMMAINS4_8MMA_AtomIJNS4_4SM904GMMA26MMA_64x128x16_F32F16F16_SSILNSP_5MajorE0ELSR_0ELNSP_7ScaleInE1ELSS_1EEEEEENS4_6LayoutINS5_IJSC_SC_SC_EEENS5_IJNSA_ILi0EEESX_SX_EEEEENS5_IJNS4_10UnderscoreES10_S10_EEEEENS4_23SM90_TMA_LOAD_MULTICASTENS4_14ComposedLayoutINS4_7SwizzleILi2ELi4ELi3EEENS4_18smem_ptr_flag_bitsILi16EEENSV_INS5_IJNSA_ILi8EEESI_EEENS5_IJSI_SC_EEEEEEEvNS4_8identityES13_S1D_vS1E_EENS_8epilogue10collective6detail29Sm90TmaWarpSpecializedAdapterINS1H_15DefaultEpilogueISK_SL_SL_NS1G_6thread17LinearCombinationISK_Li1EffLNS1L_9ScaleType4KindE0ELNS_15FloatRoundStyleE2ESK_EENS1_15EpilogueDefaultEEEEEvvEEEEvNT_6ParamsE:
        .type           _ZN7cutlass13device_kernelINS_4gemm6kernel13GemmUniversalIN4cute5tupleIJiiiiEEENS1_10collective13CollectiveMmaINS1_34MainloopSm90TmaGmmaWarpSpecializedILi4ENS5_IJNS4_1CILi2EEESB_NSA_ILi1EEEEEENS1_32KernelTmaWarpSpecializedPingpongEEENS5_IJNSA_ILi64EEENSA_ILi128EEENSA_ILi32EEEEEENS_6half_tENS5_IJlSC_lEEESK_SL_NS4_8TiledMMAINS4_8MMA_AtomIJNS4_4SM904GMMA26MMA_64x128x16_F32F16F16_SSILNSP_5MajorE0ELSR_0ELNSP_7ScaleInE1ELSS_1EEEEEENS4_6LayoutINS5_IJSC_SC_SC_EEENS5_IJNSA_ILi0EEESX_SX_EEEEENS5_IJNS4_10UnderscoreES10_S10_EEEEENS4_23SM90_TMA_LOAD_MULTICASTENS4_14ComposedLayoutINS4_7SwizzleILi2ELi4ELi3EEENS4_18smem_ptr_flag_bitsILi16EEENSV_INS5_IJNSA_ILi8EEESI_EEENS5_IJSI_SC_EEEEEEEvNS4_8identityES13_S1D_vS1E_EENS_8epilogue10collective6detail29Sm90TmaWarpSpecializedAdapterINS1H_15DefaultEpilogueISK_SL_SL_NS1G_6thread17LinearCombinationISK_Li1EffLNS1L_9ScaleType4KindE0ELNS_15FloatRoundStyleE2ESK_EENS1_15EpilogueDefaultEEEEEvvEEEEvNT_6ParamsE,@function
        .size           _ZN7cutlass13device_kernelINS_4gemm6kernel13GemmUniversalIN4cute5tupleIJiiiiEEENS1_10collective13CollectiveMmaINS1_34MainloopSm90TmaGmmaWarpSpecializedILi4ENS5_IJNS4_1CILi2EEESB_NSA_ILi1EEEEEENS1_32KernelTmaWarpSpecializedPingpongEEENS5_IJNSA_ILi64EEENSA_ILi128EEENSA_ILi32EEEEEENS_6half_tENS5_IJlSC_lEEESK_SL_NS4_8TiledMMAINS4_8MMA_AtomIJNS4_4SM904GMMA26MMA_64x128x16_F32F16F16_SSILNSP_5MajorE0ELSR_0ELNSP_7ScaleInE1ELSS_1EEEEEENS4_6LayoutINS5_IJSC_SC_SC_EEENS5_IJNSA_ILi0EEESX_SX_EEEEENS5_IJNS4_10UnderscoreES10_S10_EEEEENS4_23SM90_TMA_LOAD_MULTICASTENS4_14ComposedLayoutINS4_7SwizzleILi2ELi4ELi3EEENS4_18smem_ptr_flag_bitsILi16EEENSV_INS5_IJNSA_ILi8EEESI_EEENS5_IJSI_SC_EEEEEEEvNS4_8identityES13_S1D_vS1E_EENS_8epilogue10collective6detail29Sm90TmaWarpSpecializedAdapterINS1H_15DefaultEpilogueISK_SL_SL_NS1G_6thread17LinearCombinationISK_Li1EffLNS1L_9ScaleType4KindE0ELNS_15FloatRoundStyleE2ESK_EENS1_15EpilogueDefaultEEEEEvvEEEEvNT_6ParamsE,(.L_x_200 - _ZN7cutlass13device_kernelINS_4gemm6kernel13GemmUniversalIN4cute5tupleIJiiiiEEENS1_10collective13CollectiveMmaINS1_34MainloopSm90TmaGmmaWarpSpecializedILi4ENS5_IJNS4_1CILi2EEESB_NSA_ILi1EEEEEENS1_32KernelTmaWarpSpecializedPingpongEEENS5_IJNSA_ILi64EEENSA_ILi128EEENSA_ILi32EEEEEENS_6half_tENS5_IJlSC_lEEESK_SL_NS4_8TiledMMAINS4_8MMA_AtomIJNS4_4SM904GMMA26MMA_64x128x16_F32F16F16_SSILNSP_5MajorE0ELSR_0ELNSP_7ScaleInE1ELSS_1EEEEEENS4_6LayoutINS5_IJSC_SC_SC_EEENS5_IJNSA_ILi0EEESX_SX_EEEEENS5_IJNS4_10UnderscoreES10_S10_EEEEENS4_23SM90_TMA_LOAD_MULTICASTENS4_14ComposedLayoutINS4_7SwizzleILi2ELi4ELi3EEENS4_18smem_ptr_flag_bitsILi16EEENSV_INS5_IJNSA_ILi8EEESI_EEENS5_IJSI_SC_EEEEEEEvNS4_8identityES13_S1D_vS1E_EENS_8epilogue10collective6detail29Sm90TmaWarpSpecializedAdapterINS1H_15DefaultEpilogueISK_SL_SL_NS1G_6thread17LinearCombinationISK_Li1EffLNS1L_9ScaleType4KindE0ELNS_15FloatRoundStyleE2ESK_EENS1_15EpilogueDefaultEEEEEvvEEEEvNT_6ParamsE)
        .other          _ZN7cutlass13device_kernelINS_4gemm6kernel13GemmUniversalIN4cute5tupleIJiiiiEEENS1_10collective13CollectiveMmaINS1_34MainloopSm90TmaGmmaWarpSpecializedILi4ENS5_IJNS4_1CILi2EEESB_NSA_ILi1EEEEEENS1_32KernelTmaWarpSpecializedPingpongEEENS5_IJNSA_ILi64EEENSA_ILi128EEENSA_ILi32EEEEEENS_6half_tENS5_IJlSC_lEEESK_SL_NS4_8TiledMMAINS4_8MMA_AtomIJNS4_4SM904GMMA26MMA_64x128x16_F32F16F16_SSILNSP_5MajorE0ELSR_0ELNSP_7ScaleInE1ELSS_1EEEEEENS4_6LayoutINS5_IJSC_SC_SC_EEENS5_IJNSA_ILi0EEESX_SX_EEEEENS5_IJNS4_10UnderscoreES10_S10_EEEEENS4_23SM90_TMA_LOAD_MULTICASTENS4_14ComposedLayoutINS4_7SwizzleILi2ELi4ELi3EEENS4_18smem_ptr_flag_bitsILi16EEENSV_INS5_IJNSA_ILi8EEESI_EEENS5_IJSI_SC_EEEEEEEvNS4_8identityES13_S1D_vS1E_EENS_8epilogue10collective6detail29Sm90TmaWarpSpecializedAdapterINS1H_15DefaultEpilogueISK_SL_SL_NS1G_6thread17LinearCombinationISK_Li1EffLNS1L_9ScaleType4KindE0ELNS_15FloatRoundStyleE2ESK_EENS1_15EpilogueDefaultEEEEEvvEEEEvNT_6ParamsE,@"STO_CUDA_ENTRY STV_DEFAULT"
_ZN7cutlass13device_kernelINS_4gemm6kernel13GemmUniversalIN4cute5tupleIJiiiiEEENS1_10collective13CollectiveMmaINS1_34MainloopSm90TmaGmmaWarpSpecializedILi4ENS5_IJNS4_1CILi2EEESB_NSA_ILi1EEEEEENS1_32KernelTmaWarpSpecializedPingpongEEENS5_IJNSA_ILi64EEENSA_ILi128EEENSA_ILi32EEEEEENS_6half_tENS5_IJlSC_lEEESK_SL_NS4_8TiledMMAINS4_8MMA_AtomIJNS4_4SM904GMMA26MMA_64x128x16_F32F16F16_SSILNSP_5MajorE0ELSR_0ELNSP_7ScaleInE1ELSS_1EEEEEENS4_6LayoutINS5_IJSC_SC_SC_EEENS5_IJNSA_ILi0EEESX_SX_EEEEENS5_IJNS4_10UnderscoreES10_S10_EEEEENS4_23SM90_TMA_LOAD_MULTICASTENS4_14ComposedLayoutINS4_7SwizzleILi2ELi4ELi3EEENS4_18smem_ptr_flag_bitsILi16EEENSV_INS5_IJNSA_ILi8EEESI_EEENS5_IJSI_SC_EEEEEEEvNS4_8identityES13_S1D_vS1E_EENS_8epilogue10collective6detail29Sm90TmaWarpSpecializedAdapterINS1H_15DefaultEpilogueISK_SL_SL_NS1G_6thread17LinearCombinationISK_Li1EffLNS1L_9ScaleType4KindE0ELNS_15FloatRoundStyleE2ESK_EENS1_15EpilogueDefaultEEEEEvvEEEEvNT_6ParamsE:
[----:B------:R-:W0:Y:S01]  /*0000*/  LDC R1, c[0x0][0x28] ;  /* 0x00000a00ff017b82 */ /* 0x000e220000000800 */
[----:B------:R-:W1:Y:S01]  /*0010*/  S2R R0, SR_TID.X ;  /* 0x0000000000007919 */ /* 0x000e620000002100 */
[----:B------:R-:W-:Y:S01]  /*0020*/  ELECT P0, URZ, PT ;  /* 0x00000000003f782f */ /* 0x000fe20003800000 */
[----:B------:R-:W-:Y:S01]  /*0030*/  BSSY B0, `(.L_x_0) ;  /* 0x0000014000007945 */ /* 0x000fe20003800000 */
[--C-:B-1----:R-:W-:Y:S02]  /*0040*/  SHF.R.U32.HI R2, RZ, 0x5, R0.reuse ;  /* 0x00000005ff027819 */ /* 0x102fe40000011600 */
[----:B------:R-:W-:-:S03]  /*0050*/  SHF.R.U32.HI R4, RZ, 0x7, R0 ;  /* 0x00000007ff047819 */ /* 0x000fc60000011600 */
[----:B------:R-:W1:Y:S02]  /*0060*/  SHFL.IDX PT, R3, R2, RZ, 0x1f ;  /* 0x00001fff02037589 */ /* 0x000e6400000e0000 */
[----:B-1----:R-:W-:Y:S02]  /*0070*/  R2UR UR6, R3 ;  /* 0x00000000030672ca */ /* 0x002fe400000e0000 */
[----:B------:R1:W2:Y:S11]  /*0080*/  SHFL.IDX PT, R3, R4, RZ, 0x1f ;  /* 0x00001fff04037589 */ /* 0x0002b600000e0000 */
[----:B------:R-:W-:-:S02]  /*0090*/  USHF.R.S32.HI UR4, URZ, 0x1f, UR6 ;  /* 0x0000001f3f047899 */ /* 0x000fc40008011406 */
[----:B------:R-:W-:Y:S02]  /*00a0*/  ISETP.NE.OR P0, PT, RZ, UR6, !P0 ;  /* 0x00000006ff007c0c */ /* 0x000fe4000c705670 */
[----:B------:R-:W-:-:S04]  /*00b0*/  ULEA.HI UR4, UR4, UR6, URZ, 0x2 ;  /* 0x0000000604047291 */ /* 0x000fc8000f8f103f */
[----:B------:R-:W-:-:S04]  /*00c0*/  ULOP3.LUT UR4, UR4, 0xfffffffc, URZ, 0xc0, !UPT ;  /* 0xfffffffc04047892 */ /* 0x000fc8000f8ec03f */
[----:B------:R-:W-:-:S03]  /*00d0*/  UIADD3 UR6, UR6, -UR4, URZ ;  /* 0x8000000406067290 */ /* 0x000fc6000fffe03f */
[----:B012---:R-:W-:Y:S09]  /*00e0*/  @P0 BRA `(.L_x_1) ;  /* 0x0000000000200947 */ /* 0x007ff20003800000 */
[----:B------:R-:W-:Y:S02]  /*00f0*/  ULDC.64 UR4, c[0x0][0x198] ;  /* 0x0000660000047ab9 */ /* 0x000fe40000000a00 */
[----:B------:R-:W-:Y:S02]  /*0100*/  UIADD3 UR8, UP0, UR4, 0xf0, URZ ;  /* 0x000000f004087890 */ /* 0x000fe4000ff1e03f */
[----:B------:R-:W-:Y:S02]  /*0110*/  UIADD3 UR4, UP1, UR4, 0x1f0, URZ ;  /* 0x000001f004047890 */ /* 0x000fe4000ff3e03f */
[----:B------:R-:W-:Y:S02]  /*0120*/  UIADD3.X UR9, URZ, UR5, URZ, UP0, !UPT ;  /* 0x000000053f097290 */ /* 0x000fe400087fe43f */
[----:B------:R-:W-:-:S07]  /*0130*/  UIADD3.X UR5, URZ, UR5, URZ, UP1, !UPT ;  /* 0x000000053f057290 */ /* 0x000fce0008ffe43f */
[----:B------:R0:W-:Y:S02]  /*0140*/  UTMACCTL.PF [UR8] ;  /* 0x00000000080079b9 */ /* 0x0001e40008040000 */
[----:B------:R0:W-:Y:S02]  /*0150*/  UTMACCTL.PF [UR4] ;  /* 0x00000000040079b9 */ /* 0x0001e40008040000 */
[----:B0-----:R-:W-:Y:S01]  /*0160*/  NOP ;  /* 0x0000000000007918 */ /* 0x001fe20000000000 */
.L_x_1:
[----:B------:R-:W-:Y:S05]  /*0170*/  BSYNC B0 ;  /* 0x0000000000007941 */ /* 0x000fea0003800000 */
.L_x_0:
[----:B------:R-:W0:Y:S01]  /*0180*/  SHFL.IDX PT, R5, R2, RZ, 0x1f ;  /* 0x00001fff02057589 */ /* 0x000e2200000e0000 */
[----:B------:R-:W-:Y:S01]  /*0190*/  R2UR UR19, R3 ;  /* 0x00000000031372ca */ /* 0x000fe200000e0000 */
[----:B------:R-:W-:-:S04]  /*01a0*/  UISETP.NE.AND UP0, UPT, UR6, 0x3, UPT ;  /* 0x000000030600788c */ /* 0x000fc8000bf05270 */
[----:B------:R-:W-:-:S08]  /*01b0*/  UISETP.EQ.OR UP0, UPT, UR6, URZ, !UP0 ;  /* 0x0000003f0600728c */ /* 0x000fd0000c702670 */
[----:B------:R-:W-:Y:S02]  /*01c0*/  UIADD3 UR14, UR19, -0x1, URZ ;  /* 0xffffffff130e7890 */ /* 0x000fe4000fffe03f */
[----:B------:R-:W-:Y:S02]  /*01d0*/  UISETP.EQ.AND UP0, UPT, UR19, URZ, UP0 ;  /* 0x0000003f1300728c */ /* 0x000fe40008702270 */
[----:B------:R-:W-:Y:S02]  /*01e0*/  UISETP.GE.U32.AND UP1, UPT, UR14, 0x2, UPT ;  /* 0x000000020e00788c */ /* 0x000fe4000bf26070 */
[----:B------:R-:W-:Y:S01]  /*01f0*/  USEL UR36, URZ, 0x1, !UP0 ;  /* 0x000000013f247887 */ /* 0x000fe2000c000000 */
[----:B0-----:R-:W-:-:S03]  /*0200*/  ISETP.NE.AND P0, PT, R5, RZ, PT ;  /* 0x000000ff0500720c */ /* 0x001fc60003f05270 */
[----:B------:R-:W-:-:S10]  /*0210*/  USEL UR36, UR36, 0x2, UP1 ;  /* 0x0000000224247887 */ /* 0x000fd40008800000 */
[----:B------:R-:W-:Y:S05]  /*0220*/  @P0 BRA `(.L_x_2) ;  /* 0x0000000000580947 */ /* 0x000fea0003800000 */
[----:B------:R-:W0:Y:S01]  /*0230*/  S2UR UR7, SR_CgaCtaId ;  /* 0x00000000000779c3 */ /* 0x000e220000008800 */
[----:B------:R-:W-:Y:S01]  /*0240*/  UMOV UR4, 0x400 ;  /* 0x0000040000047882 */ /* 0x000fe20000000000 */
[----:B------:R-:W-:Y:S01]  /*0250*/  UMOV UR5, 0x1 ;  /* 0x0000000100057882 */ /* 0x000fe20000000000 */
[----:B------:R-:W-:Y:S01]  /*0260*/  UMOV UR8, 0x3 ;  /* 0x0000000300087882 */ /* 0x000fe20000000000 */
[----:B------:R-:W-:Y:S01]  /*0270*/  ELECT P0, URZ, PT ;  /* 0x00000000003f782f */ /* 0x000fe20003800000 */
[----:B------:R-:W-:-:S04]  /*0280*/  UIADD3 UR8, -UR8, 0x100000, URZ ;  /* 0x0010000008087890 */ /* 0x000fc8000fffe13f */
[----:B------:R-:W-:Y:S02]  /*0290*/  USHF.L.U32 UR9, UR8, 0xb, URZ ;  /* 0x0000000b08097899 */ /* 0x000fe4000800063f */
[----:B------:R-:W-:Y:S02]  /*02a0*/  USHF.L.U32 UR8, UR8, 0x1, URZ ;  /* 0x0000000108087899 */ /* 0x000fe4000800063f */
[----:B0-----:R-:W-:Y:S02]  /*02b0*/  ULEA UR7, UR7, UR4, 0x18 ;  /* 0x0000000407077291 */ /* 0x001fe4000f8ec03f */
[----:B------:R-:W-:-:S04]  /*02c0*/  UIADD3 UR4, -UR5, 0x100000, URZ ;  /* 0x0010000005047890 */ /* 0x000fc8000fffe13f */
[----:B------:R-:W-:Y:S02]  /*02d0*/  USHF.L.U32 UR5, UR4, 0xb, URZ ;  /* 0x0000000b04057899 */ /* 0x000fe4000800063f */
[----:B------:R-:W-:Y:S01]  /*02e0*/  USHF.L.U32 UR4, UR4, 0x1, URZ ;  /* 0x0000000104047899 */ /* 0x000fe2000800063f */
[----:B------:R-:W0:Y:S11]  /*02f0*/  FENCE.VIEW.ASYNC.S ;  /* 0x00000000000073c6 */ /* 0x000e360000000000 */
[----:B0-----:R0:W1:Y:S01]  /*0300*/  SYNCS.EXCH.64 URZ, [UR7], UR4 ;  /* 0x00000004073f75b2 */ /* 0x0010620008000100 */
[----:B------:R0:W2:Y:S01]  /*0310*/  SYNCS.EXCH.64 URZ, [UR7+0x20], UR8 ;  /* 0x00002008073f75b2 */ /* 0x0000a20008000100 */
[----:B------:R0:W3:Y:S01]  /*0320*/  SYNCS.EXCH.64 URZ, [UR7+0x8], UR4 ;  /* 0x00000804073f75b2 */ /* 0x0000e20008000100 */
[----:B------:R0:W4:Y:S01]  /*0330*/  SYNCS.EXCH.64 URZ, [UR7+0x28], UR8 ;  /* 0x00002808073f75b2 */ /* 0x0001220008000100 */
[----:B------:R0:W0:Y:S01]  /*0340*/  SYNCS.EXCH.64 URZ, [UR7+0x10], UR4 ;  /* 0x00001004073f75b2 */ /* 0x0000220008000100 */
[----:B------:R0:W0:Y:S01]  /*0350*/  SYNCS.EXCH.64 URZ, [UR7+0x30], UR8 ;  /* 0x00003008073f75b2 */ /* 0x0000220008000100 */
[----:B------:R0:W0:Y:S01]  /*0360*/  SYNCS.EXCH.64 URZ, [UR7+0x18], UR4 ;  /* 0x00001804073f75b2 */ /* 0x0000220008000100 */
[----:B------:R0:W0:Y:S01]  /*0370*/  SYNCS.EXCH.64 URZ, [UR7+0x38], UR8 ;  /* 0x00003808073f75b2 */ /* 0x0000220008000100 */
[----:B------:R-:W-:Y:S01]  /*0380*/  NOP ;  /* 0x0000000000007918 */ /* 0x000fe20000000000 */
.L_x_2:
[----:B------:R-:W5:Y:S01]  /*0390*/  S2UR UR15, SR_CTAID.X ;  /* 0x00000000000f79c3 */ /* 0x000f620000002500 */
[----:B------:R-:W1:Y:S01]  /*03a0*/  SHFL.IDX PT, R8, R2, RZ, 0x1f ;  /* 0x00001fff02087589 */ /* 0x000e6200000e0000 */
[----:B------:R-:W-:Y:S01]  /*03b0*/  SHF.R.S32.HI R3, RZ, 0x1f, R0 ;  /* 0x0000001fff037819 */ /* 0x000fe20000011400 */
[----:B0-----:R-:W-:Y:S01]  /*03c0*/  ULDC UR4, c[0x0][0x150] ;  /* 0x0000540000047ab9 */ /* 0x001fe20000000800 */
[----:B------:R-:W-:Y:S01]  /*03d0*/  ELECT P0, URZ, PT ;  /* 0x00000000003f782f */ /* 0x000fe20003800000 */
[----:B------:R0:W2:Y:S01]  /*03e0*/  SHFL.IDX PT, R9, R2, RZ, 0x1f ;  /* 0x00001fff02097589 */ /* 0x0000a200000e0000 */
[----:B------:R-:W-:Y:S02]  /*03f0*/  LEA.HI R3, R3, R0, RZ, 0x7 ;  /* 0x0000000003037211 */ /* 0x000fe400078f38ff */
[----:B------:R-:W-:Y:S01]  /*0400*/  ELECT P1, URZ, PT ;  /* 0x00000000003f782f */ /* 0x000fe20003820000 */
[----:B------:R-:W3:Y:S01]  /*0410*/  S2UR UR8, SR_CTAID.Y ;  /* 0x00000000000879c3 */ /* 0x000ee20000002600 */
[----:B------:R-:W-:Y:S01]  /*0420*/  ULDC UR7, c[0x0][0x144] ;  /* 0x0000510000077ab9 */ /* 0x000fe20000000800 */
[----:B------:R-:W-:Y:S01]  /*0430*/  LOP3.LUT R3, R3, 0xffffff80, RZ, 0xc0, !PT ;  /* 0xffffff8003037812 */ /* 0x000fe200078ec0ff */
[----:B------:R-:W-:Y:S01]  /*0440*/  UMOV UR18, 0x80 ;  /* 0x0000008000127882 */ /* 0x000fe20000000000 */
[----:B------:R-:W-:Y:S01]  /*0450*/  NOP ;  /* 0x0000000000007918 */ /* 0x000fe20000000000 */
[----:B0-----:R-:W-:Y:S01]  /*0460*/  SHF.R.S32.HI R2, RZ, 0x1f, R5 ;  /* 0x0000001fff027819 */ /* 0x001fe20000011405 */
[----:B------:R-:W-:Y:S01]  /*0470*/  NOP ;  /* 0x0000000000007918 */ /* 0x000fe20000000000 */
[----:B------:R-:W-:Y:S01]  /*0480*/  IMAD.IADD R3, R0, 0x1, -R3 ;  /* 0x0000000100037824 */ /* 0x000fe200078e0a03 */
[----:B------:R-:W-:Y:S01]  /*0490*/  ULDC UR17, c[0x0][0x148] ;  /* 0x0000520000117ab9 */ /* 0x000fe20000000800 */
[----:B------:R-:W-:Y:S01]  /*04a0*/  LEA.HI R2, R2, R5, RZ, 0x2 ;  /* 0x0000000502027211 */ /* 0x000fe200078f10ff */
[----:B------:R-:W-:Y:S01]  /*04b0*/  IMAD.MOV.U32 R23, RZ, RZ, 0x1 ;  /* 0x00000001ff177424 */ /* 0x000fe200078e00ff */
[----:B------:R-:W-:-:S02]  /*04c0*/  ISETP.NE.AND P2, PT, RZ, UR19, PT ;  /* 0x00000013ff007c0c */ /* 0x000fc4000bf45270 */
[----:B------:R-:W-:Y:S02]  /*04d0*/  SHF.R.S32.HI R6, RZ, 0x1f, R3 ;  /* 0x0000001fff067819 */ /* 0x000fe40000011403 */
[----:B------:R-:W-:Y:S02]  /*04e0*/  LOP3.LUT R2, R2, 0x3ffffffc, RZ, 0xc0, !PT ;  /* 0x3ffffffc02027812 */ /* 0x000fe400078ec0ff */
[----:B-----5:R-:W-:Y:S02]  /*04f0*/  I2FP.F32.U32 R10, UR15 ;  /* 0x0000000f000a7c45 */ /* 0x020fe40008201000 */
[----:B------:R-:W-:Y:S01]  /*0500*/  LEA.HI R7, R6, R3, RZ, 0x3 ;  /* 0x0000000306077211 */ /* 0x000fe200078f18ff */
[----:B------:R-:W-:Y:S01]  /*0510*/  IMAD.IADD R2, R5, 0x1, -R2 ;  /* 0x0000000105027824 */ /* 0x000fe200078e0a02 */
[----:B-1----:R-:W-:Y:S01]  /*0520*/  ISETP.NE.OR P0, PT, R8, RZ, !P0 ;  /* 0x000000ff0800720c */ /* 0x002fe20004705670 */
[----:B------:R-:W-:Y:S01]  /*0530*/  FMUL R10, R10, UR4 ;  /* 0x000000040a0a7c20 */ /* 0x000fe20008400000 */
[--C-:B------:R-:W-:Y:S01]  /*0540*/  SHF.R.S32.HI R8, RZ, 0x3, R7.reuse ;  /* 0x00000003ff087819 */ /* 0x100fe20000011407 */
[----:B------:R-:W-:Y:S01]  /*0550*/  ULDC UR4, c[0x0][0x154] ;  /* 0x0000550000047ab9 */ /* 0x000fe20000000800 */
[----:B------:R-:W-:-:S02]  /*0560*/  SHF.R.S32.HI R7, RZ, 0x1f, R7 ;  /* 0x0000001fff077819 */ /* 0x000fc40000011407 */
[----:B--2---:R-:W-:Y:S01]  /*0570*/  ISETP.NE.OR P1, PT, R9, RZ, !P1 ;  /* 0x000000ff0900720c */ /* 0x004fe20004f25670 */
[----:B------:R-:W0:Y:S01]  /*0580*/  F2I.U32.TRUNC.NTZ R10, R10 ;  /* 0x0000000a000a7305 */ /* 0x000e22000020f000 */
[----:B------:R-:W-:Y:S02]  /*0590*/  LEA.HI R7, R7, R8, RZ, 0x2 ;  /* 0x0000000807077211 */ /* 0x000fe400078f10ff */
[----:B---3--:R-:W-:Y:S02]  /*05a0*/  I2FP.F32.U32 R9, UR8 ;  /* 0x0000000800097c45 */ /* 0x008fe40008201000 */
[----:B------:R-:W-:Y:S01]  /*05b0*/  LOP3.LUT R7, R7, 0xfffffffc, RZ, 0xc0, !PT ;  /* 0xfffffffc07077812 */ /* 0x000fe200078ec0ff */
[----:B------:R-:W-:Y:S02]  /*05c0*/  VOTEU.ALL UP0, P0 ;  /* 0x00000000003f7886 */ /* 0x000fe40000000000 */
[----:B------:R-:W-:Y:S02]  /*05d0*/  FMUL R9, R9, UR4 ;  /* 0x0000000409097c20 */ /* 0x000fe40008400000 */
[----:B------:R-:W-:Y:S01]  /*05e0*/  IMAD.IADD R7, R8, 0x1, -R7 ;  /* 0x0000000108077824 */ /* 0x000fe200078e0a07 */
[----:B------:R-:W1:Y:S01]  /*05f0*/  @!UP0 S2UR UR11, SR_CgaCtaId ;  /* 0x00000000000b89c3 */ /* 0x000e620000008800 */
[----:B------:R-:W-:Y:S01]  /*0600*/  VOTEU.ALL UP1, P1 ;  /* 0x00000000003f7886 */ /* 0x000fe20000820000 */
[----:B------:R-:W-:Y:S01]  /*0610*/  @!UP0 UMOV UR10, 0x400 ;  /* 0x00000400000a8882 */ /* 0x000fe20000000000 */
[----:B------:R-:W-:Y:S01]  /*0620*/  IMAD R2, R2, 0x4, R7 ;  /* 0x0000000402027824 */ /* 0x000fe200078e0207 */
[----:B0-----:R-:W-:Y:S01]  /*0630*/  R2UR UR4, R10 ;  /* 0x000000000a0472ca */ /* 0x001fe200000e0000 */
[----:B------:R-:W0:Y:S01]  /*0640*/  F2I.U32.TRUNC.NTZ R9, R9 ;  /* 0x0000000900097305 */ /* 0x000e22000020f000 */
[----:B------:R-:W-:Y:S01]  /*0650*/  @!UP1 UMOV UR13, 0x400 ;  /* 0x00000400000d9882 */ /* 0x000fe20000000000 */
[C---:B------:R-:W-:Y:S01]  /*0660*/  IMAD.SHL.U32 R5, R2.reuse, 0x4, RZ ;  /* 0x0000000402057824 */ /* 0x040fe200078e00ff */
[----:B------:R-:W2:Y:S01]  /*0670*/  @!UP1 S2UR UR16, SR_CgaCtaId ;  /* 0x00000000001099c3 */ /* 0x000ea20000008800 */
[C---:B------:R-:W-:Y:S01]  /*0680*/  LEA.HI R7, R2.reuse, R2, RZ, 0x1 ;  /* 0x0000000202077211 */ /* 0x040fe200078f08ff */
[----:B------:R-:W-:Y:S01]  /*0690*/  VOTEU.ALL UP2, P1 ;  /* 0x00000000003f7886 */ /* 0x000fe20000840000 */
[----:B------:R-:W-:Y:S01]  /*06a0*/  VOTEU.ALL UP3, P1 ;  /* 0x00000000003f7886 */ /* 0x000fe20000860000 */
[----:B------:R-:W-:Y:S01]  /*06b0*/  LOP3.LUT R22, R2, 0xc, R5, 0x78, !PT ;  /* 0x0000000c02167812 */ /* 0x000fe200078e7805 */
[----:B------:R-:W-:Y:S01]  /*06c0*/  VOTEU.ALL UP4, P1 ;  /* 0x00000000003f7886 */ /* 0x000fe20000880000 */
[----:B------:R-:W-:Y:S01]  /*06d0*/  LOP3.LUT R7, R7, 0xfffffffe, RZ, 0xc0, !PT ;  /* 0xfffffffe07077812 */ /* 0x000fe200078ec0ff */
[----:B------:R-:W-:Y:S01]  /*06e0*/  VOTEU.ALL UP5, P1 ;  /* 0x00000000003f7886 */ /* 0x000fe200008a0000 */
[----:B------:R-:W3:Y:S01]  /*06f0*/  LDC R5, c[0x0][0x140] ;  /* 0x00005000ff057b82 */ /* 0x000ee20000000800 */
[----:B------:R-:W-:-:S02]  /*0700*/  UIADD3 UR4, -UR4, URZ, URZ ;  /* 0x0000003f04047290 */ /* 0x000fc4000fffe13f */
[----:B------:R-:W-:Y:S01]  /*0710*/  IMAD.IADD R7, R2, 0x1, -R7 ;  /* 0x0000000102077824 */ /* 0x000fe200078e0a07 */
[----:B0-----:R-:W-:Y:S01]  /*0720*/  R2UR UR9, R9 ;  /* 0x00000000090972ca */ /* 0x001fe200000e0000 */
[----:B------:R-:W-:-:S03]  /*0730*/  UIMAD UR7, UR7, UR4, UR15 ;  /* 0x00000004070772a4 */ /* 0x000fc6000f8e020f */
[----:B------:R-:W-:Y:S01]  /*0740*/  UMOV UR4, 0x20 ;  /* 0x0000002000047882 */ /* 0x000fe20000000000 */
[----:B-1----:R-:W-:Y:S02]  /*0750*/  @!UP0 ULEA UR12, UR11, UR10, 0x18 ;  /* 0x0000000a0b0c8291 */ /* 0x002fe4000f8ec03f */
[----:B------:R-:W-:Y:S01]  /*0760*/  ISETP.NE.AND P3, PT, R7, UR7, PT ;  /* 0x0000000707007c0c */ /* 0x000fe2000bf65270 */
[----:B------:R-:W-:-:S04]  /*0770*/  @!UP0 UIADD3 UR4, -UR4, 0x100000, URZ ;  /* 0x0010000004048890 */ /* 0x000fc8000fffe13f */
[----:B------:R-:W-:Y:S02]  /*0780*/  @!UP0 USHF.L.U32 UR5, UR4, 0xb, URZ ;  /* 0x0000000b04058899 */ /* 0x000fe4000800063f */
[----:B------:R-:W-:Y:S01]  /*0790*/  @!UP0 USHF.L.U32 UR4, UR4, 0x1, URZ ;  /* 0x0000000104048899 */ /* 0x000fe2000800063f */
[----:B------:R0:W1:Y:S01]  /*07a0*/  SHFL.IDX PT, R7, R4, RZ, 0x1f ;  /* 0x00001fff04077589 */ /* 0x00006200000e0000 */
[----:B------:R-:W-:-:S04]  /*07b0*/  @!UP1 UIADD3 UR10, -UR18, 0x100000, URZ ;  /* 0x00100000120a9890 */ /* 0x000fc8000fffe13f */
[----:B------:R-:W-:Y:S02]  /*07c0*/  @!UP1 USHF.L.U32 UR11, UR10, 0xb, URZ ;  /* 0x0000000b0a0b9899 */ /* 0x000fe4000800063f */
[----:B------:R-:W-:Y:S02]  /*07d0*/  @!UP1 USHF.L.U32 UR10, UR10, 0x1, URZ ;  /* 0x000000010a0a9899 */ /* 0x000fe4000800063f */
[----:B--2---:R-:W-:Y:S01]  /*07e0*/  @!UP1 ULEA UR13, UR16, UR13, 0x18 ;  /* 0x0000000d100d9291 */ /* 0x004fe2000f8ec03f */
[----:B------:R-:W-:Y:S01]  /*07f0*/  VOTEU.ALL UP0, P0 ;  /* 0x00000000003f7886 */ /* 0x000fe20000000000 */
[----:B------:R-:W-:Y:S01]  /*0800*/  VOTEU.ALL UP1, P0 ;  /* 0x00000000003f7886 */ /* 0x000fe20000020000 */
[----:B------:R-:W-:Y:S01]  /*0810*/  UIADD3 UR9, -UR9, URZ, URZ ;  /* 0x0000003f09097290 */ /* 0x000fe2000fffe13f */
[----:B------:R-:W-:Y:S01]  /*0820*/  LOP3.LUT P0, RZ, R3, 0x7, RZ, 0xc0, !PT ;  /* 0x0000000703ff7812 */ /* 0x000fe2000780c0ff */
[----:B------:R-:W2:Y:S02]  /*0830*/  FENCE.VIEW.ASYNC.S ;  /* 0x00000000000073c6 */ /* 0x000ea40000000000 */
[----:B--2---:R-:W2:Y:S01]  /*0840*/  @!UP0 SYNCS.EXCH.64 URZ, [UR12+0x70], UR4 ;  /* 0x000070040c3f85b2 */ /* 0x004ea20008000100 */
[----:B------:R-:W-:-:S02]  /*0850*/  @P3 LEA.HI R2, R22, R22, RZ, 0x1 ;  /* 0x0000001616023211 */ /* 0x000fc400078f08ff */
[----:B---3--:R-:W-:Y:S02]  /*0860*/  ISETP.EQ.U32.AND P1, PT, R5, 0x1, PT ;  /* 0x000000010500780c */ /* 0x008fe40003f22070 */
[----:B------:R-:W-:Y:S02]  /*0870*/  @P3 SHF.R.S32.HI R2, RZ, 0x1, R2 ;  /* 0x00000001ff023819 */ /* 0x000fe40000011402 */
[----:B------:R-:W-:Y:S01]  /*0880*/  ISETP.LT.U32.AND P0, PT, R22, 0x4, !P0 ;  /* 0x000000041600780c */ /* 0x000fe20004701070 */
[----:B------:R3:W0:Y:S01]  /*0890*/  @!UP1 SYNCS.EXCH.64 URZ, [UR12+0x78], UR4 ;  /* 0x000078040c3f95b2 */ /* 0x0006220008000100 */
[----:B------:R-:W-:Y:S01]  /*08a0*/  NOP ;  /* 0x0000000000007918 */ /* 0x000fe20000000000 */
[----:B---3--:R-:W-:Y:S01]  /*08b0*/  UIMAD UR4, UR17, UR9, UR8 ;  /* 0x00000009110472a4 */ /* 0x008fe2000f8e0208 */
[----:B------:R3:W0:Y:S05]  /*08c0*/  @!UP2 SYNCS.EXCH.64 URZ, [UR13+0x50], UR10 ;  /* 0x0000500a0d3fa5b2 */ /* 0x00062a0008000100 */
[----:B------:R-:W-:-:S02]  /*08d0*/  @P3 ISETP.NE.AND P4, PT, R2, UR4, PT ;  /* 0x0000000402003c0c */ /* 0x000fc4000bf85270 */
[----:B------:R-:W-:Y:S02]  /*08e0*/  SEL R2, RZ, 0x1, !P0 ;  /* 0x00000001ff027807 */ /* 0x000fe40004000000 */
[----:B------:R-:W-:-:S04]  /*08f0*/  @P3 SEL R23, RZ, 0x1, P4 ;  /* 0x00000001ff173807 */ /* 0x000fc80002000000 */
[----:B------:R-:W-:Y:S01]  /*0900*/  LOP3.LUT R23, R23, R2, RZ, 0xc0, !PT ;  /* 0x0000000217177212 */ /* 0x000fe200078ec0ff */
[----:B------:R3:W0:Y:S01]  /*0910*/  @!UP3 SYNCS.EXCH.64 URZ, [UR13+0x58], UR10 ;  /* 0x0000580a0d3fb5b2 */ /* 0x0006220008000100 */
[----:B------:R3:W0:Y:S01]  /*0920*/  @!UP4 SYNCS.EXCH.64 URZ, [UR13+0x60], UR10 ;  /* 0x0000600a0d3fc5b2 */ /* 0x0006220008000100 */
[----:B------:R3:W0:Y:S01]  /*0930*/  @!UP5 SYNCS.EXCH.64 URZ, [UR13+0x68], UR10 ;  /* 0x0000680a0d3fd5b2 */ /* 0x0006220008000100 */
[----:B------:R-:W-:Y:S01]  /*0940*/  NOP ;  /* 0x0000000000007918 */ /* 0x000fe20000000000 */
[----:B-123--:R-:W-:Y:S05]  /*0950*/  @!P1 BRA `(.L_x_3) ;  /* 0x0000000000089947 */ /* 0x00efea0003800000 */
[----:B0---4-:R-:W-:Y:S01]  /*0960*/  UCGABAR_ARV ;  /* 0x00000000000079c7 */ /* 0x011fe20008000000 */
[----:B------:R-:W-:Y:S05]  /*0970*/  BRA `(.L_x_4) ;  /* 0x0000000000047947 */ /* 0x000fea0003800000 */
.L_x_3:
[----:B0---4-:R-:W-:Y:S01]  /*0980*/  NOP ;  /* 0x0000000000007918 */ /* 0x011fe20000000000 */
.L_x_4:
[----:B------:R-:W-:Y:S01]  /*0990*/  ULDC.64 UR4, c[0x0][0x598] ;  /* 0x0001660000047ab9 */ /* 0x000fe20000000a00 */
[----:B------:R-:W-:Y:S01]  /*09a0*/  ULDC.64 UR52, c[0x0][0x208] ;  /* 0x0000820000347ab9 */ /* 0x000fe20000000a00 */
[----:B------:R-:W-:-:S04]  /*09b0*/  ISETP.NE.U32.AND P0, PT, RZ, UR4, PT ;  /* 0x00000004ff007c0c */ /* 0x000fc8000bf05070 */
[----:B------:R-:W-:-:S13]  /*09c0*/  ISETP.NE.AND.EX P0, PT, RZ, UR5, PT, P0 ;  /* 0x00000005ff007c0c */ /* 0x000fda000bf05300 */
[----:B------:R-:W-:Y:S05]  /*09d0*/  @!P0 BRA `(.L_x_5) ;  /* 0x00000000001c8947 */ /* 0x000fea0003800000 */
[----:B------:R-:W0:Y:S02]  /*09e0*/  LDC.64 R4, c[0x0][0x598] ;  /* 0x00016600ff047b82 */ /* 0x000e240000000a00 */
[----:B0-----:R-:W2:Y:S02]  /*09f0*/  LDG.E.64 R4, desc[UR52][R4.64] ;  /* 0x0000003404047981 */ /* 0x001ea4000c1e1b00 */
[----:B--2---:R-:W-:-:S04]  /*0a00*/  ISETP.NE.U32.AND P0, PT, R4, RZ, PT ;  /* 0x000000ff0400720c */ /* 0x004fc80003f05070 */
[----:B------:R-:W-:-:S13]  /*0a10*/  ISETP.NE.AND.EX P0, PT, R5, RZ, PT, P0 ;  /* 0x000000ff0500720c */ /* 0x000fda0003f05300 */
[----:B------:R-:W-:Y:S05]  /*0a20*/  @!P0 BRA `(.L_x_5) ;  /* 0x0000000000088947 */ /* 0x000fea0003800000 */
[----:B------:R0:W5:Y:S01]  /*0a30*/  LD.E R88, desc[UR52][R4.64] ;  /* 0x0000003404587980 */ /* 0x000162000c101900 */
[----:B------:R-:W-:Y:S05]  /*0a40*/  BRA `(.L_x_6) ;  /* 0x0000000000247947 */ /* 0x000fea0003800000 */
.L_x_5:
[----:B------:R-:W-:Y:S02]  /*0a50*/  ULDC.64 UR4, c[0x0][0x588] ;  /* 0x0001620000047ab9 */ /* 0x000fe40000000a00 */
[----:B------:R-:W-:-:S04]  /*0a60*/  ISETP.NE.U32.AND P0, PT, RZ, UR4, PT ;  /* 0x00000004ff007c0c */ /* 0x000fc8000bf05070 */
[----:B------:R-:W-:-:S13]  /*0a70*/  ISETP.NE.AND.EX P0, PT, RZ, UR5, PT, P0 ;  /* 0x00000005ff007c0c */ /* 0x000fda000bf05300 */
[----:B------:R-:W-:Y:S05]  /*0a80*/  @!P0 BRA `(.L_x_7) ;  /* 0x00000000000c8947 */ /* 0x000fea0003800000 */
[----:B------:R-:W0:Y:S02]  /*0a90*/  LDC.64 R88, c[0x0][0x588] ;  /* 0x00016200ff587b82 */ /* 0x000e240000000a00 */
[----:B0-----:R1:W5:Y:S01]  /*0aa0*/  LDG.E R88, desc[UR52][R88.64] ;  /* 0x0000003458587981 */ /* 0x001362000c1e1900 */
[----:B------:R-:W-:Y:S05]  /*0ab0*/  BRA `(.L_x_6) ;  /* 0x0000000000087947 */ /* 0x000fea0003800000 */
.L_x_7:
[----:B------:R-:W-:Y:S02]  /*0ac0*/  ULDC UR4, c[0x0][0x580] ;  /* 0x0001600000047ab9 */ /* 0x000fe40000000800 */
[----:B------:R-:W-:-:S07]  /*0ad0*/  IMAD.U32 R88, RZ, RZ, UR4 ;  /* 0x00000004ff587e24 */ /* 0x000fce000f8e00ff */
.L_x_6:
[----:B------:R-:W-:Y:S02]  /*0ae0*/  ULDC.64 UR4, c[0x0][0x5a0] ;  /* 0x0001680000047ab9 */ /* 0x000fe40000000a00 */
[----:B------:R-:W-:-:S04]  /*0af0*/  ISETP.NE.U32.AND P0, PT, RZ, UR4, PT ;  /* 0x00000004ff007c0c */ /* 0x000fc8000bf05070 */
[----:B------:R-:W-:-:S13]  /*0b00*/  ISETP.NE.AND.EX P0, PT, RZ, UR5, PT, P0 ;  /* 0x00000005ff007c0c */ /* 0x000fda000bf05300 */
[----:B------:R-:W-:Y:S05]  /*0b10*/  @!P0 BRA `(.L_x_8) ;  /* 0x00000000001c8947 */ /* 0x000fea0003800000 */
[----:B0-----:R-:W0:Y:S02]  /*0b20*/  LDC.64 R4, c[0x0][0x5a0] ;  /* 0x00016800ff047b82 */ /* 0x001e240000000a00 */
[----:B0-----:R-:W2:Y:S02]  /*0b30*/  LDG.E.64 R4, desc[UR52][R4.64] ;  /* 0x0000003404047981 */ /* 0x001ea4000c1e1b00 */
[----:B--2---:R-:W-:-:S04]  /*0b40*/  ISETP.NE.U32.AND P0, PT, R4, RZ, PT ;  /* 0x000000ff0400720c */ /* 0x004fc80003f05070 */
[----:B------:R-:W-:-:S13]  /*0b50*/  ISETP.NE.AND.EX P0, PT, R5, RZ, PT, P0 ;  /* 0x000000ff0500720c */ /* 0x000fda0003f05300 */
[----:B------:R-:W-:Y:S05]  /*0b60*/  @!P0 BRA `(.L_x_8) ;  /* 0x0000000000088947 */ /* 0x000fea0003800000 */
[----:B-1----:R0:W5:Y:S01]  /*0b70*/  LD.E R89, desc[UR52][R4.64] ;  /* 0x0000003404597980 */ /* 0x002162000c101900 */
[----:B------:R-:W-:Y:S05]  /*0b80*/  BRA `(.L_x_9) ;  /* 0x0000000000247947 */ /* 0x000fea0003800000 */
.L_x_8:
[----:B------:R-:W-:Y:S02]  /*0b90*/  ULDC.64 UR4, c[0x0][0x590] ;  /* 0x0001640000047ab9 */ /* 0x000fe40000000a00 */
[----:B------:R-:W-:-:S04]  /*0ba0*/  ISETP.NE.U32.AND P0, PT, RZ, UR4, PT ;  /* 0x00000004ff007c0c */ /* 0x000fc8000bf05070 */
[----:B------:R-:W-:-:S13]  /*0bb0*/  ISETP.NE.AND.EX P0, PT, RZ, UR5, PT, P0 ;  /* 0x00000005ff007c0c */ /* 0x000fda000bf05300 */
[----:B------:R-:W-:Y:S05]  /*0bc0*/  @!P0 BRA `(.L_x_10) ;  /* 0x00000000000c8947 */ /* 0x000fea0003800000 */
[----:B0-----:R-:W1:Y:S02]  /*0bd0*/  LDC.64 R4, c[0x0][0x590] ;  /* 0x00016400ff047b82 */ /* 0x001e640000000a00 */
[----:B-1----:R1:W5:Y:S01]  /*0be0*/  LDG.E R89, desc[UR52][R4.64] ;  /* 0x0000003404597981 */ /* 0x002362000c1e1900 */
[----:B------:R-:W-:Y:S05]  /*0bf0*/  BRA `(.L_x_9) ;  /* 0x0000000000087947 */ /* 0x000fea0003800000 */
.L_x_10:
[----:B------:R-:W-:Y:S02]  /*0c00*/  ULDC UR4, c[0x0][0x584] ;  /* 0x0001610000047ab9 */ /* 0x000fe40000000800 */
[----:B-1----:R-:W-:-:S07]  /*0c10*/  IMAD.U32 R89, RZ, RZ, UR4 ;  /* 0x00000004ff597e24 */ /* 0x002fce000f8e00ff */
.L_x_9:
[----:B------:R-:W-:Y:S01]  /*0c20*/  ULDC UR4, c[0x0][0x65c] ;  /* 0x0001970000047ab9 */ /* 0x000fe20000000800 */
[----:B01----:R-:W0:Y:S01]  /*0c30*/  LDC.64 R4, c[0x0][0x650] ;  /* 0x00019400ff047b82 */ /* 0x003e220000000a00 */
[----:B------:R-:W-:Y:S01]  /*0c40*/  UISETP.NE.AND UP2, UPT, UR4, 0x1, UPT ;  /* 0x000000010400788c */ /* 0x000fe2000bf45270 */
[----:B------:R-:W-:Y:S01]  /*0c50*/  IMAD.MOV.U32 R18, RZ, RZ, -0x1 ;  /* 0xffffffffff127424 */ /* 0x000fe200078e00ff */
[----:B------:R-:W-:Y:S01]  /*0c60*/  UISETP.NE.AND UP0, UPT, UR19, 0x2, UPT ;  /* 0x000000021300788c */ /* 0x000fe2000bf05270 */
[----:B------:R-:W-:Y:S01]  /*0c70*/  IMAD.MOV.U32 R19, RZ, RZ, -0x1 ;  /* 0xffffffffff137424 */ /* 0x000fe200078e00ff */
[----:B------:R-:W-:-:S07]  /*0c80*/  UP2UR UR38, UPR, URZ, 0x4 ;  /* 0x000000043f267883 */ /* 0x000fce0008000000 */
[----:B------:R-:W-:Y:S01]  /*0c90*/  @UP2 ULDC UR12, c[0x0][0x10] ;  /* 0x00000400000c2ab9 */ /* 0x000fe20000000800 */
[----:B------:R-:W-:Y:S01]  /*0ca0*/  @UP2 UMOV UR4, UR8 ;  /* 0x0000000800042c82 */ /* 0x000fe20008000000 */
[----:B------:R-:W-:Y:S01]  /*0cb0*/  @UP2 UMOV UR5, URZ ;  /* 0x0000003f00052c82 */ /* 0x000fe20008000000 */
[----:B------:R-:W-:Y:S01]  /*0cc0*/  @!UP2 ULDC UR16, c[0x0][0xc] ;  /* 0x000003000010aab9 */ /* 0x000fe20000000800 */
[----:B------:R-:W-:Y:S01]  /*0cd0*/  @UP2 UIMAD.WIDE.U32 UR12, UR15, UR12, UR4 ;  /* 0x0000000c0f0c22a5 */ /* 0x000fe2000f8e0004 */
[----:B------:R-:W-:Y:S02]  /*0ce0*/  ULDC UR10, c[0x0][0xc] ;  /* 0x00000300000a7ab9 */ /* 0x000fe40000000800 */
[----:B------:R-:W-:Y:S01]  /*0cf0*/  @UP2 UMOV UR4, URZ ;  /* 0x0000003f00042c82 */ /* 0x000fe20008000000 */
[----:B------:R-:W-:Y:S01]  /*0d00*/  UMOV UR5, URZ ;  /* 0x0000003f00057c82 */ /* 0x000fe20008000000 */
[----:B------:R-:W-:Y:S01]  /*0d10*/  @UP2 UIADD3 UR18, UR13, UR4, URZ ;  /* 0x000000040d122290 */ /* 0x000fe2000fffe03f */
[----:B------:R-:W-:-:S02]  /*0d20*/  ULDC UR11, c[0x0][0x10] ;  /* 0x00000400000b7ab9 */ /* 0x000fc40000000800 */
[----:B------:R-:W-:Y:S01]  /*0d30*/  UMOV UR4, UR15 ;  /* 0x0000000f00047c82 */ /* 0x000fe20008000000 */
[----:B------:R-:W-:Y:S02]  /*0d40*/  UIMAD.WIDE.U32 UR10, UR10, UR11, URZ ;  /* 0x0000000b0a0a72a5 */ /* 0x000fe4000f8e003f */
[----:B------:R-:W-:Y:S01]  /*0d50*/  @!UP2 UIMAD.WIDE.U32 UR4, UR8, UR16, UR4 ;  /* 0x000000100804a2a5 */ /* 0x000fe2000f8e0004 */
[----:B------:R-:W-:Y:S02]  /*0d60*/  ULDC UR13, c[0x0][0x14] ;  /* 0x00000500000d7ab9 */ /* 0x000fe40000000800 */
[----:B------:R-:W-:Y:S02]  /*0d70*/  UIMAD.WIDE.U32 UR50, UR10, UR13, URZ ;  /* 0x0000000d0a3272a5 */ /* 0x000fe4000f8e003f */
[----:B------:R-:W-:Y:S02]  /*0d80*/  UIMAD UR37, UR11, UR13, URZ ;  /* 0x0000000d0b2572a4 */ /* 0x000fe4000f8e023f */
[----:B------:R-:W-:Y:S01]  /*0d90*/  @!UP2 UMOV UR12, UR4 ;  /* 0x00000004000cac82 */ /* 0x000fe20008000000 */
[----:B------:R-:W-:Y:S01]  /*0da0*/  @!UP2 UMOV UR18, UR5 ;  /* 0x000000050012ac82 */ /* 0x000fe20008000000 */
[----:B------:R-:W-:-:S02]  /*0db0*/  UIADD3 UR37, UR51, UR37, URZ ;  /* 0x0000002533257290 */ /* 0x000fc4000fffe03f */
[----:B------:R-:W-:-:S04]  /*0dc0*/  UIADD3 UR4, UP1, UR12, UR50, URZ ;  /* 0x000000320c047290 */ /* 0x000fc8000ff3e03f */
[----:B------:R-:W-:Y:S02]  /*0dd0*/  UIADD3.X UR5, UR18, UR37, URZ, UP1, !UPT ;  /* 0x0000002512057290 */ /* 0x000fe40008ffe43f */
[----:B------:R-:W-:Y:S02]  /*0de0*/  USEL UR4, UR4, UR12, !UP0 ;  /* 0x0000000c04047287 */ /* 0x000fe4000c000000 */
[----:B------:R-:W-:-:S04]  /*0df0*/  USEL UR5, UR5, UR18, !UP0 ;  /* 0x0000001205057287 */ /* 0x000fc8000c000000 */
[----:B0-----:R-:W-:Y:S01]  /*0e00*/  ISETP.LE.U32.AND P0, PT, R4, UR4, PT ;  /* 0x0000000404007c0c */ /* 0x001fe2000bf03070 */
[----:B------:R-:W-:Y:S01]  /*0e10*/  IMAD.U32 R16, RZ, RZ, UR4 ;  /* 0x00000004ff107e24 */ /* 0x000fe2000f8e00ff */
[----:B------:R-:W-:Y:S01]  /*0e20*/  PRMT R4, RZ, 0x7610, R4 ;  /* 0x00007610ff047816 */ /* 0x000fe20000000004 */
[----:B------:R-:W-:Y:S02]  /*0e30*/  IMAD.U32 R2, RZ, RZ, UR5 ;  /* 0x00000005ff027e24 */ /* 0x000fe4000f8e00ff */
[----:B------:R-:W-:-:S03]  /*0e40*/  IMAD.U32 R17, RZ, RZ, UR5 ;  /* 0x00000005ff117e24 */ /* 0x000fc6000f8e00ff */
[----:B------:R-:W-:Y:S01]  /*0e50*/  ISETP.GE.U32.AND.EX P0, PT, R2, R5, PT, P0 ;  /* 0x000000050200720c */ /* 0x000fe20003f06100 */
[----:B------:R-:W-:-:S12]  /*0e60*/  IMAD.MOV.U32 R2, RZ, RZ, -0x1 ;  /* 0xffffffffff027424 */ /* 0x000fd800078e00ff */
[----:B------:R-:W-:Y:S05]  /*0e70*/  @P0 BRA `(.L_x_11) ;  /* 0x0000000400500947 */ /* 0x000fea0003800000 */
[----:B------:R-:W-:Y:S01]  /*0e80*/  ULDC.64 UR18, c[0x0][0x628] ;  /* 0x00018a0000127ab9 */ /* 0x000fe20000000a00 */
[C---:B------:R-:W-:Y:S01]  /*0e90*/  R2UR UR20, R16.reuse ;  /* 0x00000000101472ca */ /* 0x040fe200000e0000 */
[----:B------:R-:W-:Y:S01]  /*0ea0*/  ULDC UR16, c[0x0][0x630] ;  /* 0x00018c0000107ab9 */ /* 0x000fe20000000800 */
[----:B------:R-:W-:Y:S02]  /*0eb0*/  ISETP.NE.U32.AND P0, PT, RZ, UR18, PT ;  /* 0x00000012ff007c0c */ /* 0x000fe4000bf05070 */
[----:B------:R-:W-:Y:S02]  /*0ec0*/  R2UR UR4, R16 ;  /* 0x00000000100472ca */ /* 0x000fe400000e0000 */
[----:B------:R-:W-:Y:S02]  /*0ed0*/  ISETP.NE.AND.EX P0, PT, RZ, UR19, PT, P0 ;  /* 0x00000013ff007c0c */ /* 0x000fe4000bf05300 */
[----:B------:R-:W-:-:S11]  /*0ee0*/  R2UR UR5, R17 ;  /* 0x00000000110572ca */ /* 0x000fd600000e0000 */
[----:B------:R-:W-:Y:S05]  /*0ef0*/  @!P0 BRA `(.L_x_12) ;  /* 0x0000000000308947 */ /* 0x000fea0003800000 */
[----:B------:R-:W-:Y:S01]  /*0f00*/  R2UR UR4, R16 ;  /* 0x00000000100472ca */ /* 0x000fe200000e0000 */
[----:B------:R-:W-:Y:S01]  /*0f10*/  ULDC UR12, c[0x0][0x634] ;  /* 0x00018d00000c7ab9 */ /* 0x000fe20000000800 */
[----:B------:R-:W-:-:S11]  /*0f20*/  R2UR UR15, R17 ;  /* 0x00000000110f72ca */ /* 0x000fd600000e0000 */
[----:B------:R-:W-:-:S04]  /*0f30*/  UIADD3 UR12, UP1, UR4, UR12, URZ ;  /* 0x0000000c040c7290 */ /* 0x000fc8000ff3e03f */
[----:B------:R-:W-:-:S04]  /*0f40*/  UIADD3.X UR15, URZ, UR15, URZ, UP1, !UPT ;  /* 0x0000000f3f0f7290 */ /* 0x000fc80008ffe43f */
[----:B------:R-:W-:-:S04]  /*0f50*/  UIMAD.WIDE.U32 UR4, UR15, UR18, URZ ;  /* 0x000000120f0472a5 */ /* 0x000fc8000f8e003f */
[----:B------:R-:W-:Y:S02]  /*0f60*/  UIMAD.WIDE.U32 UR10, UP1, UR12, UR19, UR4 ;  /* 0x000000130c0a72a5 */ /* 0x000fe4000f820004 */
[----:B------:R-:W-:Y:S02]  /*0f70*/  UIMAD.WIDE.U32 UR4, UR12, UR18, URZ ;  /* 0x000000120c0472a5 */ /* 0x000fe4000f8e003f */
[----:B------:R-:W-:Y:S02]  /*0f80*/  UIADD3.X UR13, URZ, URZ, URZ, UP1, !UPT ;  /* 0x0000003f3f0d7290 */ /* 0x000fe40008ffe43f */
[----:B------:R-:W-:Y:S01]  /*0f90*/  UIADD3 URZ, UP1, UR5, UR10, URZ ;  /* 0x0000000a053f7290 */ /* 0x000fe2000ff3e03f */
[----:B------:R-:W-:-:S03]  /*0fa0*/  UMOV UR12, UR11 ;  /* 0x0000000b000c7c82 */ /* 0x000fc60008000000 */
[----:B------:R-:W-:-:S12]  /*0fb0*/  UIMAD.WIDE.U32.X UR4, UR15, UR19, UR12, UP1 ;  /* 0x000000130f0472a5 */ /* 0x000fd800088e040c */
.L_x_12:
[----:B------:R-:W-:Y:S01]  /*0fc0*/  USHF.R.U64 UR4, UR4, UR16, UR5 ;  /* 0x0000001004047299 */ /* 0x000fe20008001205 */
[----:B------:R-:W-:Y:S01]  /*0fd0*/  R2UR UR11, R17 ;  /* 0x00000000110b72ca */ /* 0x000fe200000e0000 */
[----:B------:R-:W-:Y:S02]  /*0fe0*/  USHF.R.U32.HI UR5, URZ, UR16, UR5 ;  /* 0x000000103f057299 */ /* 0x000fe40008011605 */
[----:B------:R-:W-:Y:S01]  /*0ff0*/  UIADD3 UR12, UP1, URZ, -UR4, URZ ;  /* 0x800000043f0c7290 */ /* 0x000fe2000ff3e03f */
[----:B------:R-:W-:Y:S01]  /*1000*/  ULDC.64 UR18, c[0x0][0x620] ;  /* 0x0001880000127ab9 */ /* 0x000fe20000000a00 */
[----:B------:R-:W-:Y:S02]  /*1010*/  UISETP.NE.AND UP2, UPT, UR38, URZ, UPT ;  /* 0x0000003f2600728c */ /* 0x000fe4000bf45270 */
[----:B------:R-:W-:Y:S01]  /*1020*/  UIADD3.X UR5, URZ, ~UR5, URZ, UP1, !UPT ;  /* 0x800000053f057290 */ /* 0x000fe20008ffe43f */
[----:B------:R-:W-:Y:S01]  /*1030*/  UMOV UR10, UR20 ;  /* 0x00000014000a7c82 */ /* 0x000fe20008000000 */
[----:B------:R-:W-:-:S02]  /*1040*/  ULDC UR13, c[0x0][0x618] ;  /* 0x00018600000d7ab9 */ /* 0x000fc40000000800 */
[----:B------:R-:W-:Y:S02]  /*1050*/  UIMAD UR5, UR5, UR18, URZ ;  /* 0x00000012050572a4 */ /* 0x000fe4000f8e023f */
[----:B------:R-:W-:Y:S02]  /*1060*/  UIMAD.WIDE.U32 UR10, UR12, UR18, UR10 ;  /* 0x000000120c0a72a5 */ /* 0x000fe4000f8e000a */
[----:B------:R-:W-:Y:S02]  /*1070*/  UIMAD UR12, UR12, UR19, UR5 ;  /* 0x000000130c0c72a4 */ /* 0x000fe4000f8e0205 */
[----:B------:R-:W-:Y:S02]  /*1080*/  @UP2 UIMAD UR7, UR17, UR9, UR8 ;  /* 0x00000009110722a4 */ /* 0x000fe4000f8e0208 */
[----:B------:R-:W-:Y:S01]  /*1090*/  UIADD3 UR11, UR11, UR12, URZ ;  /* 0x0000000c0b0b7290 */ /* 0x000fe2000fffe03f */
[----:B------:R-:W-:Y:S01]  /*10a0*/  ULDC.64 UR8, c[0x0][0x640] ;  /* 0x0001900000087ab9 */ /* 0x000fe20000000a00 */
[----:B------:R-:W-:-:S02]  /*10b0*/  ULDC UR15, c[0x0][0x608] ;  /* 0x00018200000f7ab9 */ /* 0x000fc40000000800 */
[----:B------:R-:W-:Y:S01]  /*10c0*/  USHF.R.U64 UR20, UR10, UR13, UR11 ;  /* 0x0000000d0a147299 */ /* 0x000fe2000800120b */
[----:B------:R-:W-:Y:S01]  /*10d0*/  ISETP.NE.U32.AND P0, PT, RZ, UR8, PT ;  /* 0x00000008ff007c0c */ /* 0x000fe2000bf05070 */
[----:B------:R-:W-:Y:S01]  /*10e0*/  USHF.R.U32.HI UR11, URZ, UR13, UR11 ;  /* 0x0000000d3f0b7299 */ /* 0x000fe2000801160b */
[----:B------:R-:W-:Y:S02]  /*10f0*/  ULDC UR21, c[0x0][0x658] ;  /* 0x0001960000157ab9 */ /* 0x000fe40000000800 */
[----:B------:R-:W-:Y:S01]  /*1100*/  ISETP.NE.AND.EX P0, PT, RZ, UR9, PT, P0 ;  /* 0x00000009ff007c0c */ /* 0x000fe2000bf05300 */
[----:B------:R-:W-:Y:S02]  /*1110*/  USHF.R.U64 UR25, UR20, UR15, UR11 ;  /* 0x0000000f14197299 */ /* 0x000fe4000800120b */
[----:B------:R-:W-:Y:S01]  /*1120*/  USHF.R.U32.HI UR11, URZ, UR15, UR11 ;  /* 0x0000000f3f0b7299 */ /* 0x000fe2000801160b */
[----:B------:R-:W-:Y:S01]  /*1130*/  UMOV UR10, 0xffffffff ;  /* 0xffffffff000a7882 */ /* 0x000fe20000000000 */
[----:B------:R-:W-:Y:S01]  /*1140*/  ULDC UR5, c[0x0][0x600] ;  /* 0x0001800000057ab9 */ /* 0x000fe20000000800 */
[----:B------:R-:W-:-:S02]  /*1150*/  USHF.L.U32 UR10, UR10, UR21, URZ ;  /* 0x000000150a0a7299 */ /* 0x000fc4000800063f */
[----:B------:R-:W-:Y:S02]  /*1160*/  USHF.R.U64 UR26, UR25, UR21, UR11 ;  /* 0x00000015191a7299 */ /* 0x000fe4000800120b */
[----:B------:R-:W-:Y:S02]  /*1170*/  ULOP3.LUT UR15, URZ, UR10, URZ, 0x33, !UPT ;  /* 0x0000000a3f0f7292 */ /* 0x000fe4000f8e333f */
[----:B------:R-:W-:Y:S02]  /*1180*/  UIADD3 UR19, UR5, -0x1, URZ ;  /* 0xffffffff05137890 */ /* 0x000fe4000fffe03f */
[----:B------:R-:W-:Y:S01]  /*1190*/  USHF.R.U32.HI UR11, URZ, UR21, UR11 ;  /* 0x000000153f0b7299 */ /* 0x000fe2000801160b */
[----:B------:R-:W-:Y:S01]  /*11a0*/  ULDC UR22, c[0x0][0x648] ;  /* 0x0001920000167ab9 */ /* 0x000fe20000000800 */
[----:B------:R-:W-:Y:S01]  /*11b0*/  ULDC UR23, c[0x0][0x638] ;  /* 0x00018e0000177ab9 */ /* 0x000fe20000000800 */
[----:B------:R-:W-:Y:S01]  /*11c0*/  UMOV UR24, 0x1 ;  /* 0x0000000100187882 */ /* 0x000fe20000000000 */
[----:B------:R-:W-:Y:S01]  /*11d0*/  UMOV UR10, UR26 ;  /* 0x0000001a000a7c82 */ /* 0x000fe20008000000 */
[----:B------:R-:W-:Y:S07]  /*11e0*/  @!P0 BRA `(.L_x_13) ;  /* 0x0000000000308947 */ /* 0x000fee0003800000 */
[----:B------:R-:W-:Y:S02]  /*11f0*/  ULDC UR16, c[0x0][0x64c] ;  /* 0x0001930000107ab9 */ /* 0x000fe40000000800 */
        /* <DEDUP_REMOVED lines=8> */
[----:B------:R-:W-:-:S07]  /*1280*/  UIMAD.WIDE.U32.X UR8, UR18, UR9, UR16, UP1 ;  /* 0x00000009120872a5 */ /* 0x000fce00088e0410 */
[----:B------:R-:W-:Y:S01]  /*1290*/  UMOV UR10, UR8 ;  /* 0x00000008000a7c82 */ /* 0x000fe20008000000 */
[----:B------:R-:W-:-:S05]  /*12a0*/  UMOV UR11, UR9 ;  /* 0x00000009000b7c82 */ /* 0x000fca0008000000 */
.L_x_13:
[----:B------:R-:W-:Y:S01]  /*12b0*/  USHF.R.U64 UR9, UR10, UR22, UR11 ;  /* 0x000000160a097299 */ /* 0x000fe2000800120b */
[----:B------:R-:W-:Y:S01]  /*12c0*/  IMAD.MOV.U32 R4, RZ, RZ, 0x1 ;  /* 0x00000001ff047424 */ /* 0x000fe200078e00ff */
[----:B------:R-:W-:Y:S01]  /*12d0*/  USHF.L.U32 UR8, UR24, UR21, URZ ;  /* 0x0000001518087299 */ /* 0x000fe2000800063f */
[----:B------:R-:W-:Y:S01]  /*12e0*/  IMAD.U32 R19, RZ, RZ, UR4 ;  /* 0x00000004ff137e24 */ /* 0x000fe2000f8e00ff */
[----:B------:R-:W-:Y:S02]  /*12f0*/  ULOP3.LUT UR15, UR25, UR15, URZ, 0xc0, !UPT ;  /* 0x0000000f190f7292 */ /* 0x000fe4000f8ec03f */
[----:B------:R-:W-:Y:S02]  /*1300*/  UIADD3 UR10, -UR9, URZ, URZ ;  /* 0x0000003f090a7290 */ /* 0x000fe4000fffe13f */
[----:B------:R-:W-:Y:S02]  /*1310*/  UIMAD UR15, UR8, UR9, UR15 ;  /* 0x00000009080f72a4 */ /* 0x000fe4000f8e020f */
[----:B------:R-:W-:-:S02]  /*1320*/  ULOP3.LUT UR19, UR20, UR19, URZ, 0xc0, !UPT ;  /* 0x0000001314137292 */ /* 0x000fc4000f8ec03f */
[----:B------:R-:W-:Y:S01]  /*1330*/  UIMAD UR8, UR10, UR23, UR26 ;  /* 0x000000170a0872a4 */ /* 0x000fe2000f8e021a */
[----:B------:R-:W-:Y:S01]  /*1340*/  ULDC UR9, c[0x0][0x610] ;  /* 0x0001840000097ab9 */ /* 0x000fe20000000800 */
[----:B------:R-:W-:Y:S02]  /*1350*/  UISETP.NE.AND UP1, UPT, UR38, URZ, UPT ;  /* 0x0000003f2600728c */ /* 0x000fe4000bf25270 */
[----:B------:R-:W-:Y:S02]  /*1360*/  UIMAD UR7, UR15, UR9, UR7 ;  /* 0x000000090f0772a4 */ /* 0x000fe4000f8e0207 */
[----:B------:R-:W-:-:S04]  /*1370*/  UIMAD UR8, UR8, UR5, UR19 ;  /* 0x00000005080872a4 */ /* 0x000fc8000f8e0213 */
[----:B------:R-:W-:Y:S02]  /*1380*/  USEL UR5, UR8, UR7, !UP1 ;  /* 0x0000000708057287 */ /* 0x000fe4000c800000 */
[----:B------:R-:W-:-:S04]  /*1390*/  USEL UR7, UR7, UR8, !UP1 ;  /* 0x0000000807077287 */ /* 0x000fc8000c800000 */
[----:B------:R-:W-:Y:S02]  /*13a0*/  IMAD.U32 R2, RZ, RZ, UR5 ;  /* 0x00000005ff027e24 */ /* 0x000fe4000f8e00ff */
[----:B------:R-:W-:-:S07]  /*13b0*/  IMAD.U32 R18, RZ, RZ, UR7 ;  /* 0x00000007ff127e24 */ /* 0x000fce000f8e00ff */
.L_x_11:
[----:B------:R-:W-:Y:S05]  /*13c0*/  @!P1 BRA `(.L_x_14) ;  /* 0x00000000000c9947 */ /* 0x000fea0003800000 */
[----:B------:R-:W-:Y:S01]  /*13d0*/  UCGABAR_WAIT ;  /* 0x0000000000007dc7 */ /* 0x000fe20008000000 */
[----:B------:R-:W-:Y:S01]  /*13e0*/  CCTL.IVALL ;  /* 0x00000000ff00798f */ /* 0x000fe20002000000 */
[----:B------:R-:W-:Y:S05]  /*13f0*/  BRA `(.L_x_15) ;  /* 0x0000000000047947 */ /* 0x000fea0003800000 */
.L_x_14:
[----:B------:R-:W-:Y:S06]  /*1400*/  BAR.SYNC.DEFER_BLOCKING 0x0 ;  /* 0x0000000000007b1d */ /* 0x000fec0000010000 */
.L_x_15:
[----:B------:R-:W-:Y:S02]  /*1410*/  ULDC UR4, c[0x0][0x28c] ;  /* 0x0000a30000047ab9 */ /* 0x000fe40000000800 */
[----:B------:R-:W-:-:S04]  /*1420*/  UIADD3 UR4, UR4, 0x1f, URZ ;  /* 0x0000001f04047890 */ /* 0x000fc8000fffe03f */
[----:B------:R-:W-:-:S04]  /*1430*/  USHF.R.S32.HI UR5, URZ, 0x1f, UR4 ;  /* 0x0000001f3f057899 */ /* 0x000fc80008011404 */
[----:B------:R-:W-:-:S04]  /*1440*/  ULEA.HI UR5, UR5, UR4, URZ, 0x5 ;  /* 0x0000000405057291 */ /* 0x000fc8000f8f283f */
[----:B------:R-:W-:Y:S01]  /*1450*/  USHF.R.S32.HI UR39, URZ, 0x5, UR5 ;  /* 0x000000053f277899 */ /* 0x000fe20008011405 */
[----:B------:R-:W-:Y:S11]  /*1460*/  @!P2 BRA `(.L_x_16) ;  /* 0x00000054007ca947 */ /* 0x000ff60003800000 */
[----:B------:R-:W-:-:S06]  /*1470*/  UISETP.GT.U32.AND UP1, UPT, UR14, 0x1, UPT ;  /* 0x000000010e00788c */ /* 0x000fcc000bf24070 */
[----:B------:R-:W-:-:S13]  /*1480*/  PLOP3.LUT P0, PT, PT, PT, UP1, 0x80, 0x0 ;  /* 0x000000000000781c */ /* 0x000fda0003f0f018 */
[----:B------:R-:W-:Y:S05]  /*1490*/  @P0 EXIT ;  /* 0x000000000000094d */ /* 0x000fea0003800000 */
.L_x_17:
[----:B------:R-:W-:-:S08]  /*14a0*/  NOP ;  /* 0x0000000000007918 */ /* 0x000fd00000000000 */
[----:B------:R-:W0:Y:S02]  /*14b0*/  USETMAXREG.TRY_ALLOC.CTAPOOL UP1, 0xe8 ;  /* 0x000000e8000079c8 */ /* 0x000e240008020600 */
[----:B0-----:R-:W-:-:S13]  /*14c0*/  PLOP3.LUT P0, PT, PT, PT, UP1, 0x80, 0x0 ;  /* 0x000000000000781c */ /* 0x001fda0003f0f018 */
[----:B------:R-:W-:Y:S05]  /*14d0*/  @!P0 BRA `(.L_x_17) ;  /* 0xfffffffc00f08947 */ /* 0x000fea000383ffff */
[----:B------:R-:W-:-:S13]  /*14e0*/  LOP3.LUT P0, RZ, R4, 0xff, RZ, 0xc0, !PT ;  /* 0x000000ff04ff7812 */ /* 0x000fda000780c0ff */
[----:B------:R-:W-:Y:S05]  /*14f0*/  @!P0 EXIT ;  /* 0x000000000000894d */ /* 0x000fea0003800000 */
[----:B------:R-:W0:Y:S01]  /*1500*/  S2UR UR5, SR_CgaCtaId ;  /* 0x00000000000579c3 */ /* 0x000e220000008800 */
[----:B------:R-:W-:Y:S01]  /*1510*/  VIADD R7, R7, 0xffffffff ;  /* 0xffffffff07077836 */ /* 0x000fe20000000000 */
[CC--:B------:R-:W-:Y:S01]  /*1520*/  LEA.HI R0, R6.reuse, R3.reuse, RZ, 0x2 ;  /* 0x0000000306007211 */ /* 0x0c0fe200078f10ff */
[----:B------:R-:W-:Y:S01]  /*1530*/  USHF.R.U32.HI UR4, URZ, 0x2, UR39 ;  /* 0x000000023f047899 */ /* 0x000fe20008011627 */
[----:B------:R-:W-:Y:S01]  /*1540*/  LEA.HI R6, R6, R3, RZ, 0x5 ;  /* 0x0000000306067211 */ /* 0x000fe200078f28ff */
[----:B------:R-:W-:Y:S01]  /*1550*/  UMOV UR42, 0x400 ;  /* 0x00000400002a7882 */ /* 0x000fe20000000000 */
[----:B------:R-:W-:Y:S01]  /*1560*/  R2UR UR49, R7 ;  /* 0x00000000073172ca */ /* 0x000fe200000e0000 */
[----:B------:R-:W-:Y:S01]  /*1570*/  ULOP3.LUT UR43, UR39, 0x3, URZ, 0xc0, !UPT ;  /* 0x00000003272b7892 */ /* 0x000fe2000f8ec03f */
[--C-:B------:R-:W-:Y:S01]  /*1580*/  SHF.R.S32.HI R90, RZ, 0x2, R0.reuse ;  /* 0x00000002ff5a7819 */ /* 0x100fe20000011400 */
[----:B------:R-:W-:Y:S01]  /*1590*/  ULOP3.LUT UR4, UR4, 0x1, URZ, 0xc0, !UPT ;  /* 0x0000000104047892 */ /* 0x000fe2000f8ec03f */
[----:B------:R-:W-:Y:S01]  /*15a0*/  SHF.R.S32.HI R5, RZ, 0x1f, R0 ;  /* 0x0000001fff057819 */ /* 0x000fe20000011400 */
[----:B------:R-:W-:Y:S01]  /*15b0*/  USEL UR43, UR43, URZ, !UP0 ;  /* 0x0000003f2b2b7287 */ /* 0x000fe2000c000000 */
[----:B------:R-:W-:Y:S01]  /*15c0*/  LOP3.LUT R92, R0, 0xfffffffc, RZ, 0xc0, !PT ;  /* 0xfffffffc005c7812 */ /* 0x000fe200078ec0ff */
[----:B------:R-:W-:Y:S01]  /*15d0*/  UISETP.EQ.U32.AND UP0, UPT, UR4, 0x1, !UP0 ;  /* 0x000000010400788c */ /* 0x000fe2000c702070 */
[----:B------:R-:W-:Y:S01]  /*15e0*/  LEA.HI R5, R5, R90, RZ, 0x3 ;  /* 0x0000005a05057211 */ /* 0x000fe200078f18ff */
[----:B------:R-:W-:Y:S01]  /*15f0*/  UISETP.LT.AND UP1, UPT, UR39, 0x1, UPT ;  /* 0x000000012700788c */ /* 0x000fe2000bf21270 */
[----:B------:R-:W-:Y:S01]  /*1600*/  ISETP.NE.AND P0, PT, R7, RZ, PT ;  /* 0x000000ff0700720c */ /* 0x000fe20003f05270 */
[----:B------:R-:W-:Y:S01]  /*1610*/  ULDC UR6, c[0x0][0x284] ;  /* 0x0000a10000067ab9 */ /* 0x000fe20000000800 */
[----:B------:R-:W-:Y:S01]  /*1620*/  LOP3.LUT R5, R5, 0xfffffff8, RZ, 0xc0, !PT ;  /* 0xfffffff805057812 */ /* 0x000fe200078ec0ff */
[----:B------:R-:W-:Y:S01]  /*1630*/  USHF.L.U32 UR49, UR49, 0x3, URZ ;  /* 0x0000000331317899 */ /* 0x000fe2000800063f */
[----:B------:R-:W-:Y:S01]  /*1640*/  IMAD.IADD R92, R3, 0x1, -R92 ;  /* 0x00000001035c7824 */ /* 0x000fe200078e0a5c */
[----:B------:R-:W-:Y:S01]  /*1650*/  USEL UR45, UR39, 0x1, UP1 ;  /* 0x00000001272d7887 */ /* 0x000fe20008800000 */
[----:B------:R-:W-:Y:S01]  /*1660*/  SEL R100, RZ, 0x1, P0 ;  /* 0x00000001ff647807 */ /* 0x000fe20000000000 */
[----:B------:R-:W-:Y:S01]  /*1670*/  IMAD.IADD R90, R90, 0x1, -R5 ;  /* 0x000000015a5a7824 */ /* 0x000fe200078e0a05 */
[----:B0-----:R-:W-:Y:S01]  /*1680*/  ULEA UR42, UR5, UR42, 0x18 ;  /* 0x0000002a052a7291 */ /* 0x001fe2000f8ec03f */
[----:B------:R-:W-:Y:S01]  /*1690*/  SHF.R.S32.HI R5, RZ, 0x5, R6 ;  /* 0x00000005ff057819 */ /* 0x000fe20000011406 */
[----:B------:R-:W-:Y:S01]  /*16a0*/  IMAD.U32 R94, RZ, RZ, UR49 ;  /* 0x00000031ff5e7e24 */ /* 0x000fe2000f8e00ff */
[----:B------:R-:W-:Y:S01]  /*16b0*/  ULOP3.LUT UR40, UR36, 0x1, URZ, 0xfc, !UPT ;  /* 0x0000000124287892 */ /* 0x000fe2000f8efc3f */
[--C-:B------:R-:W-:Y:S01]  /*16c0*/  SHF.R.S32.HI R91, RZ, 0x1f, R90.reuse ;  /* 0x0000001fff5b7819 */ /* 0x100fe2000001145a */
[----:B------:R-:W-:Y:S01]  /*16d0*/  UIADD3 UR44, UR42, 0x50, URZ ;  /* 0x000000502a2c7890 */ /* 0x000fe2000fffe03f */
[C-C-:B------:R-:W-:Y:S01]  /*16e0*/  IMAD R97, R5.reuse, -0x10, -R90.reuse ;  /* 0xfffffff005617824 */ /* 0x140fe200078e0a5a */
[----:B------:R-:W-:Y:S01]  /*16f0*/  UIADD3 UR4, UR42, 0x180, URZ ;  /* 0x000001802a047890 */ /* 0x000fe2000fffe03f */
[C---:B------:R-:W-:Y:S01]  /*1700*/  LOP3.LUT R96, R94.reuse, 0x8, RZ, 0xc0, !PT ;  /* 0x000000085e607812 */ /* 0x040fe200078ec0ff */
[----:B------:R-:W-:Y:S01]  /*1710*/  UIADD3 UR5, UR42, 0x4180, URZ ;  /* 0x000041802a057890 */ /* 0x000fe2000fffe03f */
[----:B------:R-:W-:Y:S01]  /*1720*/  IMAD.WIDE R90, R5, 0x10, R90 ;  /* 0x00000010055a7825 */ /* 0x000fe200078e025a */
[----:B------:R-:W-:Y:S01]  /*1730*/  USHF.R.U32.HI UR4, URZ, 0x4, UR4 ;  /* 0x000000043f047899 */ /* 0x000fe20008011604 */
[----:B------:R-:W-:Y:S01]  /*1740*/  LOP3.LUT R94, R94, 0x8, RZ, 0xc, !PT ;  /* 0x000000085e5e7812 */ /* 0x000fe200078e0cff */
[----:B------:R-:W-:Y:S01]  /*1750*/  USHF.R.U32.HI UR5, URZ, 0x4, UR5 ;  /* 0x000000043f057899 */ /* 0x000fe20008011605 */
[----:B------:R-:W-:Y:S01]  /*1760*/  IMAD.U32 R93, RZ, RZ, UR44 ;  /* 0x0000002cff5d7e24 */ /* 0x000fe2000f8e00ff */
[----:B------:R-:W-:Y:S01]  /*1770*/  ULOP3.LUT UR4, UR4, 0x3fff, URZ, 0xc0, !UPT ;  /* 0x00003fff04047892 */ /* 0x000fe2000f8ec03f */
[----:B------:R-:W-:Y:S01]  /*1780*/  LOP3.LUT R96, R96, 0x18, RZ, 0x3c, !PT ;  /* 0x0000001860607812 */ /* 0x000fe200078e3cff */
[----:B------:R-:W-:Y:S01]  /*1790*/  ULOP3.LUT UR5, UR5, 0x3fff, URZ, 0xc0, !UPT ;  /* 0x00003fff05057892 */ /* 0x000fe2000f8ec03f */
[----:B------:R-:W-:Y:S01]  /*17a0*/  VIADD R95, R93, UR49 ;  /* 0x000000315d5f7c36 */ /* 0x000fe20008000000 */
[----:B------:R-:W-:Y:S01]  /*17b0*/  USHF.L.U32 UR41, UR39, 0x1, URZ ;  /* 0x0000000127297899 */ /* 0x000fe2000800063f */
[----:B------:R-:W-:Y:S01]  /*17c0*/  VIADD R97, R97, UR6 ;  /* 0x0000000661617c36 */ /* 0x000fe20008000000 */
[----:B------:R-:W-:-:S02]  /*17d0*/  UIADD3 UR45, -UR45, UR39, URZ ;  /* 0x000000272d2d7290 */ /* 0x000fc4000fffe13f */
[----:B------:R-:W-:Y:S02]  /*17e0*/  USEL UR46, URZ, 0x1, !UP0 ;  /* 0x000000013f2e7887 */ /* 0x000fe4000c000000 */
[----:B------:R-:W-:Y:S02]  /*17f0*/  ULOP3.LUT UR47, UR4, 0x10000, URZ, 0xfc, !UPT ;  /* 0x00010000042f7892 */ /* 0x000fe4000f8efc3f */
[----:B------:R-:W-:-:S12]  /*1800*/  ULOP3.LUT UR48, UR5, 0x10000, URZ, 0xfc, !UPT ;  /* 0x0001000005307892 */ /* 0x000fd8000f8efc3f */
.L_x_165:
[----:B------:R-:W-:Y:S01]  /*1810*/  SHF.L.U32 R0, R100, 0x1f, RZ ;  /* 0x0000001f64007819 */ /* 0x000fe200000006ff */
[----:B------:R-:W-:Y:S02]  /*1820*/  ULDC UR4, c[0x0][0x28c] ;  /* 0x0000a30000047ab9 */ /* 0x000fe40000000800 */
[----:B------:R-:W-:Y:S01]  /*1830*/  ISETP.LT.AND P1, PT, RZ, UR4, PT ;  /* 0x00000004ff007c0c */ /* 0x000fe2000bf21270 */
[----:B------:R-:W0:Y:S02]  /*1840*/  SYNCS.PHASECHK.TRANS64.TRYWAIT P0, [R93+UR49], R0 ;  /* 0x000000005d0075a7 */ /* 0x000e240008000171 */
[----:B0-23--:R-:W-:Y:S10]  /*1850*/  @!P0 BRA `(.L_x_18) ;  /* 0x0000006000d08947 */ /* 0x00dff40003800000 */
.L_x_187:
[----:B------:R-:W-:Y:S05]  /*1860*/  @P1 BRA `(.L_x_19) ;  /* 0x0000000000401947 */ /* 0x000fea0003800000 */
[----:B0-----:R-:W-:Y:S01]  /*1870*/  MOV R0, 0x0 ;  /* 0x0000000000007802 */ /* 0x001fe20000000f00 */
[----:B------:R-:W-:Y:S01]  /*1880*/  ULDC.64 UR4, c[0x4][0x68] ;  /* 0x01001a0000047ab9 */ /* 0x000fe20000000a00 */
[----:B------:R-:W-:Y:S01]  /*1890*/  ULDC.64 UR6, c[0x4][0x8] ;  /* 0x0100020000067ab9 */ /* 0x000fe20000000a00 */
[----:B------:R-:W-:Y:S01]  /*18a0*/  IMAD.U32 R4, RZ, RZ, UR4 ;  /* 0x00000004ff047e24 */ /* 0x000fe2000f8e00ff */
[----:B------:R0:W1:Y:S01]  /*18b0*/  LDC.64 R14, c[0x4][R0] ;  /* 0x01000000000e7b82 */ /* 0x0000620000000a00 */
[----:B------:R-:W-:Y:S01]  /*18c0*/  IMAD.U32 R5, RZ, RZ, UR5 ;  /* 0x00000005ff057e24 */ /* 0x000fe2000f8e00ff */
[----:B------:R-:W-:Y:S01]  /*18d0*/  ULDC.64 UR4, c[0x4][0x70] ;  /* 0x01001c0000047ab9 */ /* 0x000fe20000000a00 */
[----:B------:R-:W-:Y:S02]  /*18e0*/  IMAD.U32 R10, RZ, RZ, UR6 ;  /* 0x00000006ff0a7e24 */ /* 0x000fe4000f8e00ff */
[----:B------:R-:W-:Y:S02]  /*18f0*/  IMAD.U32 R6, RZ, RZ, UR4 ;  /* 0x00000004ff067e24 */ /* 0x000fe4000f8e00ff */
[----:B------:R-:W-:-:S02]  /*1900*/  IMAD.U32 R7, RZ, RZ, UR5 ;  /* 0x00000005ff077e24 */ /* 0x000fc4000f8e00ff */
[----:B------:R-:W-:Y:S02]  /*1910*/  IMAD.U32 R11, RZ, RZ, UR7 ;  /* 0x00000007ff0b7e24 */ /* 0x000fe4000f8e00ff */
[----:B------:R-:W-:Y:S02]  /*1920*/  IMAD.MOV.U32 R8, RZ, RZ, 0x1e1 ;  /* 0x000001e1ff087424 */ /* 0x000fe400078e00ff */
[----:B------:R-:W-:Y:S02]  /*1930*/  IMAD.MOV.U32 R12, RZ, RZ, 0x1 ;  /* 0x00000001ff0c7424 */ /* 0x000fe400078e00ff */
[----:B0-----:R-:W-:-:S07]  /*1940*/  IMAD.MOV.U32 R13, RZ, RZ, RZ ;  /* 0x000000ffff0d7224 */ /* 0x001fce00078e00ff */
[----:B------:R-:W-:-:S07]  /*1950*/  LEPC R20, `(.L_x_19) ;  /* 0x000000001014794e */ /* 0x000fce0000000000 */
[----:B-1---5:R-:W-:Y:S05]  /*1960*/  CALL.ABS.NOINC R14 ;  /* 0x000000000e007343 */ /* 0x022fea0003c00000 */
.L_x_19:
[----:B0-----:R-:W-:-:S05]  /*1970*/  IMAD.U32 R0, RZ, RZ, UR40 ;  /* 0x00000028ff007e24 */ /* 0x001fca000f8e00ff */
[----:B------:R-:W-:-:S13]  /*1980*/  ISETP.NE.AND P0, PT, R0, 0x3, PT ;  /* 0x000000030000780c */ /* 0x000fda0003f05270 */
[----:B------:R-:W-:Y:S05]  /*1990*/  @!P0 BRA `(.L_x_20) ;  /* 0x0000000000048947 */ /* 0x000fea0003800000 */
[----:B------:R-:W-:Y:S01]  /*19a0*/  BPT.TRAP 0x1 ;  /* 0x000000040000795c */ /* 0x000fe20000300000 */
.L_x_20:
[----:B------:R-:W-:Y:S02]  /*19b0*/  IMAD.U32 R3, RZ, RZ, UR43 ;  /* 0x0000002bff037e24 */ /* 0x000fe4000f8e00ff */
[----:B------:R-:W-:-:S03]  /*19c0*/  IMAD.U32 R0, RZ, RZ, UR46 ;  /* 0x0000002eff007e24 */ /* 0x000fc6000f8e00ff */
[----:B------:R-:W-:Y:S02]  /*19d0*/  LEA R3, R3, UR42, 0x3 ;  /* 0x0000002a03037c11 */ /* 0x000fe4000f8e18ff */
[----:B------:R-:W-:-:S04]  /*19e0*/  SHF.L.U32 R0, R0, 0x1f, RZ ;  /* 0x0000001f00007819 */ /* 0x000fc800000006ff */
[----:B------:R0:W1:Y:S01]  /*19f0*/  SYNCS.PHASECHK.TRANS64.TRYWAIT P1, [R3+URZ], R0 ;  /* 0x00000000030075a7 */ /* 0x000062000802017f */
[----:B------:R-:W-:Y:S05]  /*1a00*/  @!P0 BRA `(.L_x_21) ;  /* 0x0000000000048947 */ /* 0x000fea0003800000 */
[----:B------:R-:W-:Y:S01]  /*1a10*/  BPT.TRAP 0x1 ;  /* 0x000000040000795c */ /* 0x000fe20000300000 */
.L_x_21:
[----:B-1----:R-:W-:Y:S05]  /*1a20*/  @P1 BRA `(.L_x_22) ;  /* 0x0000000000081947 */ /* 0x002fea0003800000 */
[----:B------:R-:W1:Y:S02]  /*1a30*/  SYNCS.PHASECHK.TRANS64.TRYWAIT P1, [R3+URZ], R0 ;  /* 0x00000000030075a7 */ /* 0x000e64000802017f */
[----:B-1----:R-:W-:Y:S05]  /*1a40*/  @!P1 BRA `(.L_x_23) ;  /* 0x0000006000689947 */ /* 0x002fea0003800000 */
.L_x_22:
[----:B------:R-:W-:Y:S05]  /*1a50*/  WARPSYNC.ALL ;  /* 0x0000000000007948 */ /* 0x000fea0003800000 */
[----:B------:R-:W-:Y:S01]  /*1a60*/  ULEA UR4, UR43, UR47, 0x8 ;  /* 0x0000002f2b047291 */ /* 0x000fe2000f8e403f */
[----:B------:R-:W-:Y:S01]  /*1a70*/  WARPGROUP.ARRIVE ;  /* 0x00000000000079c5 */ /* 0x000fe20000000000 */
[----:B------:R-:W-:Y:S01]  /*1a80*/  ULEA UR6, UR43, UR48, 0x9 ;  /* 0x000000302b067291 */ /* 0x000fe2000f8e483f */
[----:B01----:R-:W-:Y:S01]  /*1a90*/  IMAD.U32 R0, RZ, RZ, UR45 ;  /* 0x0000002dff007e24 */ /* 0x003fe2000f8e00ff */
[----:B------:R-:W-:Y:S01]  /*1aa0*/  UMOV UR5, 0x80000020 ;  /* 0x8000002000057882 */ /* 0x000fe20000000000 */
[----:B------:R-:W-:-:S03]  /*1ab0*/  UMOV UR7, 0x80000020 ;  /* 0x8000002000077882 */ /* 0x000fc60000000000 */
[----:B------:R-:W-:-:S03]  /*1ac0*/  ISETP.GE.AND P1, PT, R0, 0x1, PT ;  /* 0x000000010000780c */ /* 0x000fc60003f26270 */
[----:B------:R-:W-:Y:S01]  /*1ad0*/  HGMMA.64x128x16.F32 R24, gdesc[UR4], RZ, !UPT, gsb0 ;  /* 0x01e00000041879f0 */ /* 0x000fe2000c0008ff */
[----:B------:R-:W-:Y:S02]  /*1ae0*/  UIADD3 UR4, UR4, 0x2, URZ ;  /* 0x0000000204047890 */ /* 0x000fe4000fffe03f */
[----:B------:R-:W-:Y:S01]  /*1af0*/  UIADD3 UR6, UR6, 0x2, URZ ;  /* 0x0000000206067890 */ /* 0x000fe2000fffe03f */
[----:B------:R-:W-:Y:S01]  /*1b00*/  UMOV UR5, 0x80000020 ;  /* 0x8000002000057882 */ /* 0x000fe20000000000 */
[----:B------:R-:W-:Y:S01]  /*1b10*/  UMOV UR7, 0x80000020 ;  /* 0x8000002000077882 */ /* 0x000fe20000000000 */
[----:B------:R-:W-:Y:S02]  /*1b20*/  WARPGROUP.DEPBAR.LE gsb0, 0x0 ;  /* 0x00008000000079c5 */ /* 0x000fe40000010000 */
[----:B------:R-:W-:-:S06]  /*1b30*/  WARPGROUP.ARRIVE ;  /* 0x00000000000079c5 */ /* 0x000fcc0000000000 */
[----:B------:R-:W-:Y:S03]  /*1b40*/  HGMMA.64x128x16.F32 R24, gdesc[UR4], R24, gsb0 ;  /* 0x01e00000041879f0 */ /* 0x000fe60008000818 */
[----:B------:R-:W-:Y:S02]  /*1b50*/  WARPGROUP.DEPBAR.LE gsb0, 0x0 ;  /* 0x00008000000079c5 */ /* 0x000fe40000010000 */
[----:B------:R-:W-:Y:S05]  /*1b60*/  @!P1 BRA `(.L_x_24) ;  /* 0x0000000000d89947 */ /* 0x000fea0003800000 */
[----:B------:R-:W-:Y:S01]  /*1b70*/  UIADD3 UR4, UR43, 0x1, URZ ;  /* 0x000000012b047890 */ /* 0x000fe2000fffe03f */
[----:B------:R-:W-:Y:S02]  /*1b80*/  IMAD.U32 R0, RZ, RZ, UR45 ;  /* 0x0000002dff007e24 */ /* 0x000fe4000f8e00ff */
[----:B------:R-:W-:Y:S01]  /*1b90*/  IMAD.U32 R3, RZ, RZ, UR43 ;  /* 0x0000002bff037e24 */ /* 0x000fe2000f8e00ff */
[----:B------:R-:W-:-:S04]  /*1ba0*/  UISETP.NE.AND UP0, UPT, UR4, 0x4, UPT ;  /* 0x000000040400788c */ /* 0x000fc8000bf05270 */
[----:B------:R-:W-:Y:S02]  /*1bb0*/  USEL UR5, URZ, 0x1, UP0 ;  /* 0x000000013f057887 */ /* 0x000fe40008000000 */
[----:B------:R-:W-:Y:S02]  /*1bc0*/  USEL UR8, UR4, URZ, UP0 ;  /* 0x0000003f04087287 */ /* 0x000fe40008000000 */
[----:B------:R-:W-:-:S06]  /*1bd0*/  ULOP3.LUT UR5, UR46, UR5, URZ, 0x3c, !UPT ;  /* 0x000000052e057292 */ /* 0x000fcc000f8e3c3f */
[----:B------:R-:W-:-:S07]  /*1be0*/  IMAD.U32 R6, RZ, RZ, UR5 ;  /* 0x00000005ff067e24 */ /* 0x000fce000f8e00ff */
.L_x_31:
[----:B------:R-:W-:Y:S05]  /*1bf0*/  @!P0 BRA `(.L_x_25) ;  /* 0x0000000000048947 */ /* 0x000fea0003800000 */
[----:B------:R-:W-:Y:S01]  /*1c00*/  BPT.TRAP 0x1 ;  /* 0x000000040000795c */ /* 0x000fe20000300000 */
.L_x_25:
[----:B------:R-:W-:Y:S01]  /*1c10*/  ULEA UR4, UR8, UR42, 0x3 ;  /* 0x0000002a08047291 */ /* 0x000fe2000f8e183f */
[----:B------:R-:W-:-:S08]  /*1c20*/  SHF.L.U32 R4, R6, 0x1f, RZ ;  /* 0x0000001f06047819 */ /* 0x000fd000000006ff */
[----:B------:R0:W1:Y:S01]  /*1c30*/  SYNCS.PHASECHK.TRANS64.TRYWAIT P1, [UR4], R4 ;  /* 0x00000004ff0075a7 */ /* 0x0000620008020144 */
[----:B------:R-:W-:Y:S05]  /*1c40*/  @!P0 BRA `(.L_x_26) ;  /* 0x0000000000048947 */ /* 0x000fea0003800000 */
[----:B------:R-:W-:Y:S01]  /*1c50*/  BPT.TRAP 0x1 ;  /* 0x000000040000795c */ /* 0x000fe20000300000 */
.L_x_26:
[----:B-1----:R-:W-:Y:S05]  /*1c60*/  @P1 BRA `(.L_x_27) ;  /* 0x0000000000081947 */ /* 0x002fea0003800000 */
[----:B------:R-:W1:Y:S02]  /*1c70*/  SYNCS.PHASECHK.TRANS64.TRYWAIT P1, [UR4], R4 ;  /* 0x00000004ff0075a7 */ /* 0x000e640008020144 */
[----:B-1----:R-:W-:Y:S05]  /*1c80*/  @!P1 BRA `(.L_x_28) ;  /* 0x0000005c00ec9947 */ /* 0x002fea0003800000 */
.L_x_27:
[----:B------:R-:W-:Y:S01]  /*1c90*/  ULEA UR4, UR8, UR47, 0x8 ;  /* 0x0000002f08047291 */ /* 0x000fe2000f8e403f */
[----:B------:R-:W-:Y:S01]  /*1ca0*/  WARPGROUP.ARRIVE ;  /* 0x00000000000079c5 */ /* 0x000fe20000000000 */
[----:B------:R-:W-:Y:S01]  /*1cb0*/  ULEA UR6, UR8, UR48, 0x9 ;  /* 0x0000003008067291 */ /* 0x000fe2000f8e483f */
[----:B------:R-:W-:Y:S01]  /*1cc0*/  UMOV UR5, 0x80000020 ;  /* 0x8000002000057882 */ /* 0x000fe20000000000 */
[----:B------:R-:W-:-:S07]  /*1cd0*/  UMOV UR7, 0x80000020 ;  /* 0x8000002000077882 */ /* 0x000fce0000000000 */
[----:B------:R-:W-:Y:S01]  /*1ce0*/  HGMMA.64x128x16.F32 R24, gdesc[UR4], R24, gsb0 ;  /* 0x01e00000041879f0 */ /* 0x000fe20008000818 */
        /* <DEDUP_REMOVED lines=9> */
[----:B------:R-:W-:Y:S01]  /*1d80*/  BPT.TRAP 0x1 ;  /* 0x000000040000795c */ /* 0x000fe20000300000 */
.L_x_29:
[----:B------:R-:W-:Y:S01]  /*1d90*/  ISETP.NE.AND P1, PT, R23, RZ, PT ;  /* 0x000000ff1700720c */ /* 0x000fe20003f25270 */
[----:B------:R-:W-:-:S12]  /*1da0*/  UISETP.GT.U32.AND UP0, UPT, UR36, 0x1, UPT ;  /* 0x000000012400788c */ /* 0x000fd8000bf04070 */
[----:B01----:R-:W-:-:S05]  /*1db0*/  @P1 LEA R4, R3, UR42, 0x3 ;  /* 0x0000002a03041c11 */ /* 0x003fca000f8e18ff */
[----:B------:R-:W-:-:S05]  /*1dc0*/  @P1 VIADD R5, R4, 0x20 ;  /* 0x0000002004051836 */ /* 0x000fca0000000000 */
[----:B------:R-:W-:-:S04]  /*1dd0*/  @P1 PRMT R5, R22, 0x654, R5 ;  /* 0x0000065416051816 */ /* 0x000fc80000000005 */
[----:B------:R0:W-:Y:S01]  /*1de0*/  @P1 SYNCS.ARRIVE.TRANS64.RED.A1T0 RZ, [R5+URZ], RZ ;  /* 0x000000ff05ff19a7 */ /* 0x0001e2000810043f */
[----:B------:R-:W-:-:S13]  /*1df0*/  PLOP3.LUT P1, PT, PT, PT, UP0, 0x80, 0x0 ;  /* 0x000000000000781c */ /* 0x000fda0003f2f008 */
[----:B0-----:R-:W-:Y:S05]  /*1e00*/  @P1 BRA `(.L_x_30) ;  /* 0x0000000000041947 */ /* 0x001fea0003800000 */
[----:B------:R-:W-:Y:S01]  /*1e10*/  BPT.TRAP 0x1 ;  /* 0x000000040000795c */ /* 0x000fe20000300000 */
.L_x_30:
[----:B------:R-:W-:Y:S01]  /*1e20*/  UIADD3 UR8, UR8, 0x1, URZ ;  /* 0x0000000108087890 */ /* 0x000fe2000fffe03f */
[C---:B------:R-:W-:Y:S01]  /*1e30*/  ISETP.GT.AND P2, PT, R0.reuse, 0x1, PT ;  /* 0x000000010000780c */ /* 0x040fe20003f44270 */
[----:B------:R-:W-:Y:S02]  /*1e40*/  VIADD R3, R3, 0x1 ;  /* 0x0000000103037836 */ /* 0x000fe40000000000 */
[----:B------:R-:W-:Y:S01]  /*1e50*/  UISETP.NE.AND UP0, UPT, UR8, 0x4, UPT ;  /* 0x000000040800788c */ /* 0x000fe2000bf05270 */
[----:B------:R-:W-:Y:S02]  /*1e60*/  VIADD R0, R0, 0xffffffff ;  /* 0xffffffff00007836 */ /* 0x000fe40000000000 */
[C---:B------:R-:W-:Y:S01]  /*1e70*/  ISETP.NE.AND P1, PT, R3.reuse, 0x4, PT ;  /* 0x000000040300780c */ /* 0x040fe20003f25270 */
[----:B------:R-:W-:Y:S02]  /*1e80*/  USEL UR4, URZ, 0x1, UP0 ;  /* 0x000000013f047887 */ /* 0x000fe40008000000 */
[----:B------:R-:W-:Y:S01]  /*1e90*/  USEL UR8, UR8, URZ, UP0 ;  /* 0x0000003f08087287 */ /* 0x000fe20008000000 */
[----:B------:R-:W-:-:S03]  /*1ea0*/  SEL R3, R3, RZ, P1 ;  /* 0x000000ff03037207 */ /* 0x000fc60000800000 */
[----:B------:R-:W-:Y:S01]  /*1eb0*/  LOP3.LUT R6, R6, UR4, RZ, 0x3c, !PT ;  /* 0x0000000406067c12 */ /* 0x000fe2000f8e3cff */
[----:B------:R-:W-:Y:S07]  /*1ec0*/  @P2 BRA `(.L_x_31) ;  /* 0xfffffffc00482947 */ /* 0x000fee000383ffff */
.L_x_24:
[----:B------:R-:W0:Y:S01]  /*1ed0*/  LDC R0, c[0x0][0x28c] ;  /* 0x0000a300ff007b82 */ /* 0x000e220000000800 */
[----:B------:R1:W-:Y:S01]  /*1ee0*/  SYNCS.ARRIVE.TRANS64.A1T0 RZ, [R94+UR44], RZ ;  /* 0x000000ff5eff79a7 */ /* 0x0003e2000810002c */
[----:B0-----:R-:W-:-:S13]  /*1ef0*/  ISETP.GE.AND P1, PT, R0, 0x1, PT ;  /* 0x000000010000780c */ /* 0x001fda0003f26270 */
[----:B-1----:R-:W-:Y:S05]  /*1f00*/  @!P1 BRA `(.L_x_32) ;  /* 0x0000000000409947 */ /* 0x002fea0003800000 */
[----:B------:R-:W-:Y:S05]  /*1f10*/  @!P0 BRA `(.L_x_33) ;  /* 0x0000000000048947 */ /* 0x000fea0003800000 */
[----:B------:R-:W-:Y:S01]  /*1f20*/  BPT.TRAP 0x1 ;  /* 0x000000040000795c */ /* 0x000fe20000300000 */
.L_x_33:
[----:B------:R-:W-:Y:S01]  /*1f30*/  ISETP.NE.AND P0, PT, R23, RZ, PT ;  /* 0x000000ff1700720c */ /* 0x000fe20003f05270 */
[----:B------:R-:W-:-:S12]  /*1f40*/  IMAD.U32 R3, RZ, RZ, UR42 ;  /* 0x0000002aff037e24 */ /* 0x000fd8000f8e00ff */
[----:B------:R-:W-:-:S05]  /*1f50*/  VOTEU.ANY UP0, P0 ;  /* 0x00000000003f7886 */ /* 0x000fca0000000100 */
[----:B------:R-:W-:Y:S02]  /*1f60*/  @UP0 UIADD3 UR4, UR45, UR43, URZ ;  /* 0x0000002b2d040290 */ /* 0x000fe4000fffe03f */
[----:B------:R-:W-:-:S04]  /*1f70*/  UISETP.GT.U32.AND UP0, UPT, UR36, 0x1, UPT ;  /* 0x000000012400788c */ /* 0x000fc8000bf04070 */
[----:B------:R-:W-:-:S04]  /*1f80*/  IMAD.U32 R0, RZ, RZ, UR4 ;  /* 0x00000004ff007e24 */ /* 0x000fc8000f8e00ff */
[----:B------:R-:W-:-:S05]  /*1f90*/  @P0 IMAD.SHL.U32 R0, R0, 0x8, RZ ;  /* 0x0000000800000824 */ /* 0x000fca00078e00ff */
[----:B------:R-:W-:-:S04]  /*1fa0*/  @P0 LOP3.LUT R0, R0, 0x18, RZ, 0xc0, !PT ;  /* 0x0000001800000812 */ /* 0x000fc800078ec0ff */
[----:B------:R-:W-:-:S04]  /*1fb0*/  @P0 IADD3 R3, R3, 0x20, R0 ;  /* 0x0000002003030810 */ /* 0x000fc80007ffe000 */
[----:B------:R-:W-:-:S04]  /*1fc0*/  @P0 PRMT R3, R22, 0x654, R3 ;  /* 0x0000065416030816 */ /* 0x000fc80000000003 */
[----:B------:R0:W-:Y:S01]  /*1fd0*/  @P0 SYNCS.ARRIVE.TRANS64.RED.A1T0 RZ, [R3+URZ], RZ ;  /* 0x000000ff03ff09a7 */ /* 0x0001e2000810043f */
[----:B------:R-:W-:-:S13]  /*1fe0*/  PLOP3.LUT P0, PT, PT, PT, UP0, 0x80, 0x0 ;  /* 0x000000000000781c */ /* 0x000fda0003f0f008 */
[----:B0-----:R-:W-:Y:S05]  /*1ff0*/  @P0 BRA `(.L_x_32) ;  /* 0x0000000000040947 */ /* 0x001fea0003800000 */
[----:B------:R-:W-:Y:S01]  /*2000*/  BPT.TRAP 0x1 ;  /* 0x000000040000795c */ /* 0x000fe20000300000 */
.L_x_32:
[----:B------:R-:W-:Y:S01]  /*2010*/  SHF.L.U32 R0, R100, 0x1f, RZ ;  /* 0x0000001f64007819 */ /* 0x000fe200000006ff */
[----:B------:R-:W-:Y:S01]  /*2020*/  UIADD3 UR43, UR41, UR43, URZ ;  /* 0x0000002b292b7290 */ /* 0x000fe2000fffe03f */
[----:B------:R-:W0:Y:S01]  /*2030*/  LDC R9, c[0x0][0x288] ;  /* 0x0000a200ff097b82 */ /* 0x000e220000000800 */
[----:B------:R-:W-:Y:S02]  /*2040*/  IMAD.SHL.U32 R10, R92, 0x2, RZ ;  /* 0x000000025c0a7824 */ /* 0x000fe400078e00ff */
[----:B------:R-:W-:Y:S02]  /*2050*/  USHF.R.U32.HI UR4, URZ, 0x2, UR43 ;  /* 0x000000023f047899 */ /* 0x000fe4000801162b */
[----:B------:R-:W-:Y:S01]  /*2060*/  UISETP.GT.U32.AND UP0, UPT, UR43, 0x3, UPT ;  /* 0x000000032b00788c */ /* 0x000fe2000bf04070 */
[----:B------:R-:W-:Y:S01]  /*2070*/  SHF.R.S32.HI R11, RZ, 0x1f, R10 ;  /* 0x0000001fff0b7819 */ /* 0x000fe2000001140a */
[----:B------:R-:W-:Y:S01]  /*2080*/  ULOP3.LUT UR4, UR4, 0x1, URZ, 0xc0, !UPT ;  /* 0x0000000104047892 */ /* 0x000fe2000f8ec03f */
[----:B------:R-:W1:Y:S01]  /*2090*/  SYNCS.PHASECHK.TRANS64.TRYWAIT P0, [R93+UR49+0x10], R0 ;  /* 0x000010005d0075a7 */ /* 0x000e620008000171 */
[----:B------:R-:W-:-:S02]  /*20a0*/  UISETP.LT.U32.AND UP0, UPT, UR41, 0x4, UP0 ;  /* 0x000000042900788c */ /* 0x000fc40008701070 */
[----:B------:R-:W-:Y:S02]  /*20b0*/  UISETP.NE.U32.AND UP1, UPT, UR4, 0x1, UPT ;  /* 0x000000010400788c */ /* 0x000fe4000bf25070 */
[----:B------:R-:W-:Y:S02]  /*20c0*/  USEL UR5, URZ, 0x1, !UP0 ;  /* 0x000000013f057887 */ /* 0x000fe4000c000000 */
[----:B------:R-:W-:Y:S02]  /*20d0*/  UISETP.GT.U32.AND UP1, UPT, UR41, 0x3, !UP1 ;  /* 0x000000032900788c */ /* 0x000fe4000cf24070 */
[----:B------:R-:W-:Y:S02]  /*20e0*/  ULOP3.LUT UR43, UR43, 0x3, URZ, 0xc0, !UPT ;  /* 0x000000032b2b7892 */ /* 0x000fe4000f8ec03f */
[----:B------:R-:W-:-:S04]  /*20f0*/  USEL UR4, URZ, 0x1, !UP1 ;  /* 0x000000013f047887 */ /* 0x000fc8000c800000 */
[----:B------:R-:W-:Y:S01]  /*2100*/  ULOP3.LUT UR46, UR4, UR46, UR5, 0x96, !UPT ;  /* 0x0000002e042e7292 */ /* 0x000fe2000f8e9605 */
[----:B01----:R-:W-:Y:S11]  /*2110*/  @!P0 BRA `(.L_x_34) ;  /* 0x0000005800e08947 */ /* 0x003ff60003800000 */
.L_x_188:
[----:B0-----:R-:W-:Y:S01]  /*2120*/  IMAD.SHL.U32 R0, R18, 0x40, RZ ;  /* 0x0000004012007824 */ /* 0x001fe200078e00ff */
[----:B------:R-:W-:Y:S01]  /*2130*/  ULDC UR6, c[0x0][0x284] ;  /* 0x0000a10000067ab9 */ /* 0x000fe20000000800 */
[----:B------:R-:W-:Y:S01]  /*2140*/  IMAD.SHL.U32 R20, R2, 0x80, RZ ;  /* 0x0000008002147824 */ /* 0x000fe200078e00ff */
[----:B------:R-:W-:Y:S01]  /*2150*/  SHF.R.S32.HI R13, RZ, 0x1f, R19 ;  /* 0x0000001fff0d7819 */ /* 0x000fe20000011413 */
[----:B------:R-:W-:Y:S01]  /*2160*/  ULDC.64 UR4, c[0x0][0x5d0] ;  /* 0x0001740000047ab9 */ /* 0x000fe20000000a00 */
[----:B------:R-:W-:Y:S01]  /*2170*/  ISETP.GE.AND P0, PT, R0, UR6, PT ;  /* 0x0000000600007c0c */ /* 0x000fe2000bf06270 */
[----:B------:R-:W-:Y:S01]  /*2180*/  IMAD.WIDE.U32 R2, R19, UR4, R10 ;  /* 0x0000000413027c25 */ /* 0x000fe2000f8e000a */
[----:B------:R-:W-:Y:S02]  /*2190*/  SHF.R.S32.HI R21, RZ, 0x1f, R20 ;  /* 0x0000001fff157819 */ /* 0x000fe40000011414 */
[----:B------:R-:W-:Y:S01]  /*21a0*/  ISETP.GE.OR P0, PT, R20, R9, P0 ;  /* 0x000000091400720c */ /* 0x000fe20000706670 */
[----:B------:R-:W-:-:S04]  /*21b0*/  IMAD R4, R13, UR4, RZ ;  /* 0x000000040d047c24 */ /* 0x000fc8000f8e02ff */
[----:B------:R-:W-:Y:S01]  /*21c0*/  IMAD R5, R19, UR5, R4 ;  /* 0x0000000513057c24 */ /* 0x000fe2000f8e0204 */
[----:B------:R-:W-:-:S04]  /*21d0*/  IADD3 R4, P1, R20, R2, RZ ;  /* 0x0000000214047210 */ /* 0x000fc80007f3e0ff */
[----:B------:R-:W-:-:S03]  /*21e0*/  IADD3.X R5, R21, R3, R5, P1, !PT ;  /* 0x0000000315057210 */ /* 0x000fc60000ffe405 */
[----:B------:R-:W-:Y:S06]  /*21f0*/  @P0 BRA `(.L_x_35) ;  /* 0x0000004000440947 */ /* 0x000fec0003800000 */
[----:B------:R-:W0:Y:S01]  /*2200*/  LDC.64 R6, c[0x0][0x5c8] ;  /* 0x00017200ff067b82 */ /* 0x000e220000000a00 */
[----:B-----5:R-:W-:Y:S01]  /*2210*/  FSETP.NEU.AND P0, PT, R89, RZ, PT ;  /* 0x000000ff5900720b */ /* 0x020fe20003f0d000 */
[----:B------:R-:W-:Y:S01]  /*2220*/  IMAD R3, R92, -0x2, R9 ;  /* 0xfffffffe5c037824 */ /* 0x000fe200078e0209 */
[----:B------:R-:W-:Y:S01]  /*2230*/  BSSY B0, `(.L_x_35) ;  /* 0x000040d000007945 */ /* 0x000fe20003800000 */
[----:B------:R-:W-:-:S04]  /*2240*/  IMAD.WIDE R102, R18, 0x40, R90 ;  /* 0x0000004012667825 */ /* 0x000fc800078e025a */
[----:B------:R-:W-:Y:S02]  /*2250*/  IMAD.IADD R2, R3, 0x1, -R20 ;  /* 0x0000000103027824 */ /* 0x000fe400078e0a14 */
[----:B------:R-:W-:-:S03]  /*2260*/  IMAD.IADD R0, R97, 0x1, -R0 ;  /* 0x0000000161007824 */ /* 0x000fc600078e0a00 */
[----:B------:R-:W-:-:S04]  /*2270*/  ISETP.GT.AND P2, PT, R2, RZ, PT ;  /* 0x000000ff0200720c */ /* 0x000fc80003f44270 */
[----:B------:R-:W-:Y:S01]  /*2280*/  ISETP.GT.AND P1, PT, R0, RZ, P2 ;  /* 0x000000ff0000720c */ /* 0x000fe20001724270 */
[-C--:B0-----:R-:W-:Y:S02]  /*2290*/  IMAD R3, R103, R6.reuse, RZ ;  /* 0x0000000667037224 */ /* 0x081fe400078e02ff */
[----:B------:R-:W-:-:S04]  /*22a0*/  IMAD.WIDE.U32 R104, R102, R6, R4 ;  /* 0x0000000666687225 */ /* 0x000fc800078e0004 */
[----:B------:R-:W-:-:S04]  /*22b0*/  IMAD R3, R102, R7, R3 ;  /* 0x0000000766037224 */ /* 0x000fc800078e0203 */
[----:B------:R-:W-:Y:S01]  /*22c0*/  IMAD.IADD R9, R105, 0x1, R3 ;  /* 0x0000000169097824 */ /* 0x000fe200078e0203 */
[----:B------:R-:W-:Y:S06]  /*22d0*/  @!P0 BRA `(.L_x_36) ;  /* 0x0000002c00308947 */ /* 0x000fec0003800000 */
[----:B------:R-:W0:Y:S01]  /*22e0*/  LDC.64 R106, c[0x0][0x5b8] ;  /* 0x00016e00ff6a7b82 */ /* 0x000e220000000a00 */
[----:B------:R-:W-:-:S07]  /*22f0*/  ULDC.64 UR4, c[0x0][0x5c0] ;  /* 0x0001700000047ab9 */ /* 0x000fce0000000a00 */
[----:B------:R-:W1:Y:S08]  /*2300*/  LDC.64 R108, c[0x0][0x5b0] ;  /* 0x00016c00ff6c7b82 */ /* 0x000e700000000a00 */
[----:B------:R-:W2:Y:S01]  /*2310*/  LDC.64 R110, c[0x0][0x5a8] ;  /* 0x00016a00ff6e7b82 */ /* 0x000ea20000000a00 */
[-C--:B0-----:R-:W-:Y:S02]  /*2320*/  IMAD R8, R13, R106.reuse, RZ ;  /* 0x0000006a0d087224 */ /* 0x081fe400078e02ff */
[----:B------:R-:W-:-:S04]  /*2330*/  IMAD.WIDE.U32 R4, R19, R106, R10 ;  /* 0x0000006a13047225 */ /* 0x000fc800078e000a */
[----:B------:R-:W-:Y:S01]  /*2340*/  IMAD R101, R19, R107, R8 ;  /* 0x0000006b13657224 */ /* 0x000fe200078e0208 */
[----:B------:R-:W-:Y:S01]  /*2350*/  IADD3 R12, P0, R20, R4, RZ ;  /* 0x00000004140c7210 */ /* 0x000fe20007f1e0ff */
[----:B-1----:R-:W-:-:S03]  /*2360*/  IMAD R3, R103, R108, RZ ;  /* 0x0000006c67037224 */ /* 0x002fc600078e02ff */
[----:B------:R-:W-:Y:S01]  /*2370*/  IADD3.X R13, R21, R5, R101, P0, !PT ;  /* 0x00000005150d7210 */ /* 0x000fe200007fe465 */
[C---:B------:R-:W-:Y:S02]  /*2380*/  IMAD R105, R102.reuse, R109, R3 ;  /* 0x0000006d66697224 */ /* 0x040fe400078e0203 */
[----:B------:R-:W-:-:S04]  /*2390*/  IMAD.WIDE.U32 R4, R102, R108, R12 ;  /* 0x0000006c66047225 */ /* 0x000fc800078e000c */
[----:B------:R-:W-:Y:S01]  /*23a0*/  IMAD.IADD R3, R5, 0x1, R105 ;  /* 0x0000000105037824 */ /* 0x000fe200078e0269 */
[----:B--2---:R-:W-:-:S04]  /*23b0*/  LEA R14, P0, R4, R110, 0x1 ;  /* 0x0000006e040e7211 */ /* 0x004fc800078008ff */
[----:B------:R-:W-:-:S05]  /*23c0*/  LEA.HI.X R15, R4, R111, R3, 0x1, P0 ;  /* 0x0000006f040f7211 */ /* 0x000fca00000f0c03 */
[----:B------:R-:W2:Y:S01]  /*23d0*/  @P1 LDG.E.LTC128B.U16 R3, desc[UR52][R14.64] ;  /* 0x000000340e031981 */ /* 0x000ea2000c1e1520 */
[----:B------:R-:W-:Y:S01]  /*23e0*/  IMAD.WIDE.U32 R4, R102, R108, R20 ;  /* 0x0000006c66047225 */ /* 0x000fe200078e0014 */
[----:B------:R-:W-:Y:S02]  /*23f0*/  BSSY B1, `(.L_x_37) ;  /* 0x0000015000017945 */ /* 0x000fe40003800000 */
[----:B------:R-:W-:-:S04]  /*2400*/  IADD3 R98, P0, R10, R4, RZ ;  /* 0x000000040a627210 */ /* 0x000fc80007f1e0ff */
[----:B------:R-:W-:Y:S02]  /*2410*/  IADD3.X R99, R11, R105, R5, P0, !PT ;  /* 0x000000690b637210 */ /* 0x000fe400007fe405 */
[----:B------:R-:W-:Y:S01]  /*2420*/  LEA R8, P0, R104, UR4, 0x1 ;  /* 0x0000000468087c11 */ /* 0x000fe2000f8008ff */
[----:B------:R-:W-:-:S03]  /*2430*/  IMAD.WIDE.U32 R98, R19, R106, R98 ;  /* 0x0000006a13627225 */ /* 0x000fc600078e0062 */
[----:B------:R-:W-:Y:S02]  /*2440*/  LEA.HI.X R9, R104, UR5, R9, 0x1, P0 ;  /* 0x0000000568097c11 */ /* 0x000fe400080f0c09 */
[----:B------:R-:W-:-:S04]  /*2450*/  ISETP.GT.AND P0, PT, R2, 0x1, PT ;  /* 0x000000010200780c */ /* 0x000fc80003f04270 */
[----:B------:R-:W-:Y:S01]  /*2460*/  ISETP.GT.AND P3, PT, R0, RZ, P0 ;  /* 0x000000ff0000720c */ /* 0x000fe20000764270 */
[----:B--2---:R-:W-:-:S05]  /*2470*/  HADD2.F32 R4, -RZ, R3.H0_H0 ;  /* 0x20000003ff047230 */ /* 0x004fca0000004100 */
[----:B------:R-:W-:Y:S01]  /*2480*/  FMUL R5, R4, R89 ;  /* 0x0000005904057220 */ /* 0x000fe20000400000 */
[----:B------:R-:W-:-:S03]  /*2490*/  LEA R4, P4, R98, R110, 0x1 ;  /* 0x0000006e62047211 */ /* 0x000fc600078808ff */
[----:B------:R-:W-:-:S05]  /*24a0*/  FFMA R5, R24, R88, R5 ;  /* 0x0000005818057223 */ /* 0x000fca0000000005 */
[----:B------:R-:W-:Y:S01]  /*24b0*/  F2FP.F16.F32.PACK_AB R14, RZ, R5 ;  /* 0x00000005ff0e723e */ /* 0x000fe200000000ff */
[----:B------:R-:W-:-:S03]  /*24c0*/  IMAD.IADD R5, R101, 0x1, R99 ;  /* 0x0000000165057824 */ /* 0x000fc600078e0263 */
[----:B------:R-:W-:Y:S01]  /*24d0*/  PRMT R15, R14, 0x7610, R15 ;  /* 0x000076100e0f7816 */ /* 0x000fe2000000000f */
[----:B------:R-:W-:Y:S01]  /*24e0*/  IMAD.SHL.U32 R14, R108, 0x8, RZ ;  /* 0x000000086c0e7824 */ /* 0x000fe200078e00ff */
[----:B------:R-:W-:-:S03]  /*24f0*/  LEA.HI.X R5, R98, R111, R5, 0x1, P4 ;  /* 0x0000006f62057211 */ /* 0x000fc600020f0c05 */
[----:B------:R0:W-:Y:S02]  /*2500*/  @P1 STG.E.U16 desc[UR52][R8.64], R15 ;  /* 0x0000000f08001986 */ /* 0x0001e4000c101534 */
[----:B0-----:R-:W-:Y:S01]  /*2510*/  SHF.L.U64.HI R15, R108, 0x3, R109 ;  /* 0x000000036c0f7819 */ /* 0x001fe2000001026d */
[----:B------:R-:W-:Y:S06]  /*2520*/  @!P3 BRA `(.L_x_38) ;  /* 0x000000000004b947 */ /* 0x000fec0003800000 */
[----:B------:R0:W5:Y:S02]  /*2530*/  LDG.E.LTC128B.U16 R3, desc[UR52][R4.64+0x2] ;  /* 0x0000023404037981 */ /* 0x000164000c1e1520 */
.L_x_38:
[----:B------:R-:W-:Y:S05]  /*2540*/  BSYNC B1 ;  /* 0x0000000000017941 */ /* 0x000fea0003800000 */
.L_x_37:
[----:B-----5:R-:W-:Y:S01]  /*2550*/  HADD2.F32 R18, -RZ, R3.H0_H0 ;  /* 0x20000003ff127230 */ /* 0x020fe20000004100 */
[----:B------:R-:W-:Y:S01]  /*2560*/  ISETP.GT.AND P2, PT, R0, 0x8, P2 ;  /* 0x000000080000780c */ /* 0x000fe20001744270 */
[----:B------:R-:W-:-:S04]  /*2570*/  IMAD.WIDE.U32 R14, R102, R108, R14 ;  /* 0x0000006c660e7225 */ /* 0x000fc800078e000e */
[----:B------:R-:W-:Y:S01]  /*2580*/  FMUL R18, R18, R89 ;  /* 0x0000005912127220 */ /* 0x000fe20000400000 */
[----:B------:R-:W-:Y:S01]  /*2590*/  IMAD.IADD R105, R105, 0x1, R15 ;  /* 0x0000000169697824 */ /* 0x000fe200078e020f */
[----:B------:R-:W-:Y:S02]  /*25a0*/  IADD3 R15, P1, R12, R14, RZ ;  /* 0x0000000e0c0f7210 */ /* 0x000fe40007f3e0ff */
[----:B------:R-:W-:-:S03]  /*25b0*/  FFMA R18, R25, R88, R18 ;  /* 0x0000005819127223 */ /* 0x000fc60000000012 */
[----:B------:R-:W-:Y:S01]  /*25c0*/  IMAD.X R24, R105, 0x1, R13, P1 ;  /* 0x0000000169187824 */ /* 0x000fe200008e060d */
[C---:B------:R-:W-:Y:S02]  /*25d0*/  LEA R12, P1, R15.reuse, R110, 0x1 ;  /* 0x0000006e0f0c7211 */ /* 0x040fe400078208ff */
[----:B------:R-:W-:Y:S02]  /*25e0*/  F2FP.F16.F32.PACK_AB R18, RZ, R18 ;  /* 0x00000012ff12723e */ /* 0x000fe400000000ff */
[----:B------:R-:W-:Y:S02]  /*25f0*/  LEA.HI.X R13, R15, R111, R24, 0x1, P1 ;  /* 0x0000006f0f0d7211 */ /* 0x000fe400008f0c18 */
[----:B------:R-:W-:Y:S02]  /*2600*/  PRMT R15, R18, 0x7610, R15 ;  /* 0x00007610120f7816 */ /* 0x000fe4000000000f */
[----:B------:R-:W-:-:S03]  /*2610*/  PRMT R18, R3, 0x7610, R18 ;  /* 0x0000761003127816 */ /* 0x000fc60000000012 */
[----:B------:R1:W-:Y:S04]  /*2620*/  @P3 STG.E.U16 desc[UR52][R8.64+0x2], R15 ;  /* 0x0000020f08003986 */ /* 0x0003e8000c101534 */
[----:B------:R-:W2:Y:S01]  /*2630*/  @P2 LDG.E.LTC128B.U16 R18, desc[UR52][R12.64] ;  /* 0x000000340c122981 */ /* 0x000ea2000c1e1520 */
[----:B------:R-:W-:Y:S01]  /*2640*/  IADD3 R14, P1, P3, R10, R14, R20 ;  /* 0x0000000e0a0e7210 */ /* 0x000fe20007b3e014 */
[----:B------:R-:W-:Y:S01]  /*2650*/  BSSY B1, `(.L_x_39) ;  /* 0x0000011000017945 */ /* 0x000fe20003800000 */
[----:B------:R-:W-:Y:S02]  /*2660*/  ISETP.GT.AND P0, PT, R0, 0x8, P0 ;  /* 0x000000080000780c */ /* 0x000fe40000704270 */
[----:B-1----:R-:W-:Y:S02]  /*2670*/  IADD3.X R15, R11, R105, R21, P1, P3 ;  /* 0x000000690b0f7210 */ /* 0x002fe40000fe6415 */
[----:B------:R-:W-:Y:S01]  /*2680*/  SHF.L.U64.HI R11, R6, 0x4, R7 ;  /* 0x00000004060b7819 */ /* 0x000fe20000010207 */
[----:B------:R-:W-:-:S04]  /*2690*/  IMAD.WIDE.U32 R14, R19, R106, R14 ;  /* 0x0000006a130e7225 */ /* 0x000fc800078e000e */
[----:B------:R-:W-:Y:S02]  /*26a0*/  IMAD.IADD R7, R101, 0x1, R15 ;  /* 0x0000000165077824 */ /* 0x000fe400078e020f */
[----:B--2---:R-:W-:-:S05]  /*26b0*/  HADD2.F32 R10, -RZ, R18.H0_H0 ;  /* 0x20000012ff0a7230 */ /* 0x004fca0000004100 */
[----:B------:R-:W-:Y:S01]  /*26c0*/  FMUL R3, R10, R89 ;  /* 0x000000590a037220 */ /* 0x000fe20000400000 */
[----:B------:R-:W-:Y:S02]  /*26d0*/  LEA R10, P1, R6, R8, 0x4 ;  /* 0x00000008060a7211 */ /* 0x000fe400078220ff */
[----:B------:R-:W-:Y:S01]  /*26e0*/  LEA R6, P3, R14, R110, 0x1 ;  /* 0x0000006e0e067211 */ /* 0x000fe200078608ff */
[----:B------:R-:W-:Y:S02]  /*26f0*/  FFMA R3, R26, R88, R3 ;  /* 0x000000581a037223 */ /* 0x000fe40000000003 */
[----:B------:R-:W-:Y:S01]  /*2700*/  IMAD.X R11, R11, 0x1, R9, P1 ;  /* 0x000000010b0b7824 */ /* 0x000fe200008e0609 */
[----:B------:R-:W-:Y:S02]  /*2710*/  LEA.HI.X R7, R14, R111, R7, 0x1, P3 ;  /* 0x0000006f0e077211 */ /* 0x000fe400018f0c07 */
[----:B------:R-:W-:-:S05]  /*2720*/  F2FP.F16.F32.PACK_AB R3, RZ, R3 ;  /* 0x00000003ff03723e */ /* 0x000fca00000000ff */
[----:B------:R1:W-:Y:S01]  /*2730*/  @P2 STG.E.U16 desc[UR52][R10.64], R3 ;  /* 0x000000030a002986 */ /* 0x0003e2000c101534 */
[----:B------:R-:W-:Y:S05]  /*2740*/  @!P0 BRA `(.L_x_40) ;  /* 0x0000000000048947 */ /* 0x000fea0003800000 */
[----:B------:R2:W5:Y:S02]  /*2750*/  LDG.E.LTC128B.U16 R18, desc[UR52][R6.64+0x2] ;  /* 0x0000023406127981 */ /* 0x000564000c1e1520 */
.L_x_40:
[----:B------:R-:W-:Y:S05]  /*2760*/  BSYNC B1 ;  /* 0x0000000000017941 */ /* 0x000fea0003800000 */
.L_x_39:
[----:B-----5:R-:W-:Y:S01]  /*2770*/  HADD2.F32 R12, -RZ, R18.H0_H0 ;  /* 0x20000012ff0c7230 */ /* 0x020fe20000004100 */
[----:B------:R-:W-:Y:S01]  /*2780*/  ISETP.GT.AND P1, PT, R2, 0x8, PT ;  /* 0x000000080200780c */ /* 0x000fe20003f24270 */
[----:B------:R-:W-:Y:S03]  /*2790*/  BSSY B1, `(.L_x_41) ;  /* 0x0000008000017945 */ /* 0x000fe60003800000 */
[----:B------:R-:W-:Y:S01]  /*27a0*/  FMUL R12, R12, R89 ;  /* 0x000000590c0c7220 */ /* 0x000fe20000400000 */
[----:B------:R-:W-:-:S03]  /*27b0*/  ISETP.GT.AND P2, PT, R0, RZ, P1 ;  /* 0x000000ff0000720c */ /* 0x000fc60000f44270 */
[----:B------:R-:W-:-:S05]  /*27c0*/  FFMA R12, R27, R88, R12 ;  /* 0x000000581b0c7223 */ /* 0x000fca000000000c */
[----:B------:R-:W-:-:S05]  /*27d0*/  F2FP.F16.F32.PACK_AB R12, RZ, R12 ;  /* 0x0000000cff0c723e */ /* 0x000fca00000000ff */
[----:B------:R3:W-:Y:S01]  /*27e0*/  @P0 STG.E.U16 desc[UR52][R10.64+0x2], R12 ;  /* 0x0000020c0a000986 */ /* 0x0007e2000c101534 */
[----:B------:R-:W-:Y:S05]  /*27f0*/  @!P2 BRA `(.L_x_42) ;  /* 0x000000000004a947 */ /* 0x000fea0003800000 */
[----:B------:R4:W5:Y:S02]  /*2800*/  LDG.E.LTC128B.U16 R18, desc[UR52][R4.64+0x10] ;  /* 0x0000103404127981 */ /* 0x000964000c1e1520 */
.L_x_42:
[----:B------:R-:W-:Y:S05]  /*2810*/  BSYNC B1 ;  /* 0x0000000000017941 */ /* 0x000fea0003800000 */
.L_x_41:
[----:B---3-5:R-:W-:Y:S01]  /*2820*/  HADD2.F32 R12, -RZ, R18.H0_H0 ;  /* 0x20000012ff0c7230 */ /* 0x028fe20000004100 */
[----:B------:R-:W-:Y:S01]  /*2830*/  ISETP.GT.AND P0, PT, R2, 0x9, PT ;  /* 0x000000090200780c */ /* 0x000fe20003f04270 */
[----:B------:R-:W-:Y:S03]  /*2840*/  BSSY B1, `(.L_x_43) ;  /* 0x0000008000017945 */ /* 0x000fe60003800000 */
[----:B-1----:R-:W-:Y:S01]  /*2850*/  FMUL R3, R12, R89 ;  /* 0x000000590c037220 */ /* 0x002fe20000400000 */
[----:B------:R-:W-:-:S03]  /*2860*/  ISETP.GT.AND P3, PT, R0, RZ, P0 ;  /* 0x000000ff0000720c */ /* 0x000fc60000764270 */
[----:B------:R-:W-:-:S05]  /*2870*/  FFMA R3, R28, R88, R3 ;  /* 0x000000581c037223 */ /* 0x000fca0000000003 */
[----:B------:R-:W-:-:S05]  /*2880*/  F2FP.F16.F32.PACK_AB R3, RZ, R3 ;  /* 0x00000003ff03723e */ /* 0x000fca00000000ff */
[----:B------:R1:W-:Y:S01]  /*2890*/  @P2 STG.E.U16 desc[UR52][R8.64+0x10], R3 ;  /* 0x0000100308002986 */ /* 0x0003e2000c101534 */
[----:B------:R-:W-:Y:S05]  /*28a0*/  @!P3 BRA `(.L_x_44) ;  /* 0x000000000004b947 */ /* 0x000fea0003800000 */
[----:B------:R3:W5:Y:S02]  /*28b0*/  LDG.E.LTC128B.U16 R18, desc[UR52][R4.64+0x12] ;  /* 0x0000123404127981 */ /* 0x000764000c1e1520 */
.L_x_44:
[----:B------:R-:W-:Y:S05]  /*28c0*/  BSYNC B1 ;  /* 0x0000000000017941 */ /* 0x000fea0003800000 */
.L_x_43:
[----:B-----5:R-:W-:Y:S01]  /*28d0*/  HADD2.F32 R12, -RZ, R18.H0_H0 ;  /* 0x20000012ff0c7230 */ /* 0x020fe20000004100 */
[----:B------:R-:W-:Y:S01]  /*28e0*/  ISETP.GT.AND P1, PT, R0, 0x8, P1 ;  /* 0x000000080000780c */ /* 0x000fe20000f24270 */
[----:B------:R-:W-:Y:S03]  /*28f0*/  BSSY B1, `(.L_x_45) ;  /* 0x0000007000017945 */ /* 0x000fe60003800000 */
[----:B------:R-:W-:-:S04]  /*2900*/  FMUL R12, R12, R89 ;  /* 0x000000590c0c7220 */ /* 0x000fc80000400000 */
[----:B------:R-:W-:-:S05]  /*2910*/  FFMA R12, R29, R88, R12 ;  /* 0x000000581d0c7223 */ /* 0x000fca000000000c */
[----:B------:R-:W-:-:S05]  /*2920*/  F2FP.F16.F32.PACK_AB R12, RZ, R12 ;  /* 0x0000000cff0c723e */ /* 0x000fca00000000ff */
[----:B------:R0:W-:Y:S01]  /*2930*/  @P3 STG.E.U16 desc[UR52][R8.64+0x12], R12 ;  /* 0x0000120c08003986 */ /* 0x0001e2000c101534 */
[----:B------:R-:W-:Y:S05]  /*2940*/  @!P1 BRA `(.L_x_46) ;  /* 0x0000000000049947 */ /* 0x000fea0003800000 */
[----:B------:R0:W5:Y:S02]  /*2950*/  LDG.E.LTC128B.U16 R18, desc[UR52][R6.64+0x10] ;  /* 0x0000103406127981 */ /* 0x000164000c1e1520 */
.L_x_46:
[----:B------:R-:W-:Y:S05]  /*2960*/  BSYNC B1 ;  /* 0x0000000000017941 */ /* 0x000fea0003800000 */
.L_x_45:
[----:B0----5:R-:W-:Y:S01]  /*2970*/  HADD2.F32 R12, -RZ, R18.H0_H0 ;  /* 0x20000012ff0c7230 */ /* 0x021fe20000004100 */
[----:B------:R-:W-:Y:S01]  /*2980*/  ISETP.GT.AND P0, PT, R0, 0x8, P0 ;  /* 0x000000080000780c */ /* 0x000fe20000704270 */
[----:B------:R-:W-:Y:S03]  /*2990*/  BSSY B1, `(.L_x_47) ;  /* 0x0000007000017945 */ /* 0x000fe60003800000 */
[----:B-1----:R-:W-:-:S04]  /*29a0*/  FMUL R3, R12, R89 ;  /* 0x000000590c037220 */ /* 0x002fc80000400000 */
[----:B------:R-:W-:-:S05]  /*29b0*/  FFMA R3, R30, R88, R3 ;  /* 0x000000581e037223 */ /* 0x000fca0000000003 */
[----:B------:R-:W-:-:S05]  /*29c0*/  F2FP.F16.F32.PACK_AB R3, RZ, R3 ;  /* 0x00000003ff03723e */ /* 0x000fca00000000ff */
[----:B------:R0:W-:Y:S01]  /*29d0*/  @P1 STG.E.U16 desc[UR52][R10.64+0x10], R3 ;  /* 0x000010030a001986 */ /* 0x0001e2000c101534 */
[----:B------:R-:W-:Y:S05]  /*29e0*/  @!P0 BRA `(.L_x_48) ;  /* 0x0000000000048947 */ /* 0x000fea0003800000 */
[----:B------:R1:W5:Y:S02]  /*29f0*/  LDG.E.LTC128B.U16 R18, desc[UR52][R6.64+0x12] ;  /* 0x0000123406127981 */ /* 0x000364000c1e1520 */
.L_x_48:
[----:B------:R-:W-:Y:S05]  /*2a00*/  BSYNC B1 ;  /* 0x0000000000017941 */ /* 0x000fea0003800000 */
.L_x_47:
        /* <DEDUP_REMOVED lines=10> */
.L_x_50:
[----:B------:R-:W-:Y:S05]  /*2ab0*/  BSYNC B1 ;  /* 0x0000000000017941 */ /* 0x000fea0003800000 */
.L_x_49:
[----:B0----5:R-:W-:Y:S01]  /*2ac0*/  HADD2.F32 R12, -RZ, R18.H0_H0 ;  /* 0x20000012ff0c7230 */ /* 0x021fe20000004100 */
        /* <DEDUP_REMOVED lines=9> */
.L_x_52:
[----:B------:R-:W-:Y:S05]  /*2b60*/  BSYNC B1 ;  /* 0x0000000000017941 */ /* 0x000fea0003800000 */
.L_x_51:
        /* <DEDUP_REMOVED lines=9> */
.L_x_54:
[----:B------:R-:W-:Y:S05]  /*2c00*/  BSYNC B1 ;  /* 0x0000000000017941 */ /* 0x000fea0003800000 */
.L_x_53:
[----:B0----5:R-:W-:Y:S01]  /*2c10*/  HADD2.F32 R12, -RZ, R18.H0_H0 ;  /* 0x20000012ff0c7230 */ /* 0x021fe20000004100 */
        /* <DEDUP_REMOVED lines=8> */
.L_x_56:
[----:B------:R-:W-:Y:S05]  /*2ca0*/  BSYNC B1 ;  /* 0x0000000000017941 */ /* 0x000fea0003800000 */
.L_x_55:
        /* <DEDUP_REMOVED lines=10> */
.L_x_58:
[----:B------:R-:W-:Y:S05]  /*2d50*/  BSYNC B1 ;  /* 0x0000000000017941 */ /* 0x000fea0003800000 */
.L_x_57:
        /* <DEDUP_REMOVED lines=10> */
.L_x_60:
[----:B------:R-:W-:Y:S05]  /*2e00*/  BSYNC B1 ;  /* 0x0000000000017941 */ /* 0x000fea0003800000 */
.L_x_59:
        /* <DEDUP_REMOVED lines=9> */
.L_x_62:
[----:B------:R-:W-:Y:S05]  /*2ea0*/  BSYNC B1 ;  /* 0x0000000000017941 */ /* 0x000fea0003800000 */
.L_x_61:
        /* <DEDUP_REMOVED lines=9> */
.L_x_64:
[----:B------:R-:W-:Y:S05]  /*2f40*/  BSYNC B1 ;  /* 0x0000000000017941 */ /* 0x000fea0003800000 */
.L_x_63:
        /* <DEDUP_REMOVED lines=10> */
.L_x_66:
[----:B------:R-:W-:Y:S05]  /*2ff0*/  BSYNC B1 ;  /* 0x0000000000017941 */ /* 0x000fea0003800000 */
.L_x_65:
        /* <DEDUP_REMOVED lines=10> */
.L_x_68:
[----:B------:R-:W-:Y:S05]  /*30a0*/  BSYNC B1 ;  /* 0x0000000000017941 */ /* 0x000fea0003800000 */
.L_x_67:
        /* <DEDUP_REMOVED lines=9> */
.L_x_70:
[----:B------:R-:W-:Y:S05]  /*3140*/  BSYNC B1 ;  /* 0x0000000000017941 */ /* 0x000fea0003800000 */
.L_x_69:
        /* <DEDUP_REMOVED lines=9> */
.L_x_72:
[----:B------:R-:W-:Y:S05]  /*31e0*/  BSYNC B1 ;  /* 0x0000000000017941 */ /* 0x000fea0003800000 */
.L_x_71:
        /* <DEDUP_REMOVED lines=10> */
.L_x_74:
[----:B------:R-:W-:Y:S05]  /*3290*/  BSYNC B1 ;  /* 0x0000000000017941 */ /* 0x000fea0003800000 */
.L_x_73:
        /* <DEDUP_REMOVED lines=10> */
.L_x_76:
[----:B------:R-:W-:Y:S05]  /*3340*/  BSYNC B1 ;  /* 0x0000000000017941 */ /* 0x000fea0003800000 */
.L_x_75:
        /* <DEDUP_REMOVED lines=9> */
.L_x_78:
[----:B------:R-:W-:Y:S05]  /*33e0*/  BSYNC B1 ;  /* 0x0000000000017941 */ /* 0x000fea0003800000 */
.L_x_77:
        /* <DEDUP_REMOVED lines=9> */
.L_x_80:
[----:B------:R-:W-:Y:S05]  /*3480*/  BSYNC B1 ;  /* 0x0000000000017941 */ /* 0x000fea0003800000 */
.L_x_79:
        /* <DEDUP_REMOVED lines=10> */
.L_x_82:
[----:B------:R-:W-:Y:S05]  /*3530*/  BSYNC B1 ;  /* 0x0000000000017941 */ /* 0x000fea0003800000 */
.L_x_81:
        /* <DEDUP_REMOVED lines=10> */
.L_x_84:
[----:B------:R-:W-:Y:S05]  /*35e0*/  BSYNC B1 ;  /* 0x0000000000017941 */ /* 0x000fea0003800000 */
.L_x_83:
        /* <DEDUP_REMOVED lines=9> */
.L_x_86:
[----:B------:R-:W-:Y:S05]  /*3680*/  BSYNC B1 ;  /* 0x0000000000017941 */ /* 0x000fea0003800000 */
.L_x_85:
        /* <DEDUP_REMOVED lines=9> */
.L_x_88:
[----:B------:R-:W-:Y:S05]  /*3720*/  BSYNC B1 ;  /* 0x0000000000017941 */ /* 0x000fea0003800000 */
.L_x_87:
        /* <DEDUP_REMOVED lines=10> */
.L_x_90:
[----:B------:R-:W-:Y:S05]  /*37d0*/  BSYNC B1 ;  /* 0x0000000000017941 */ /* 0x000fea0003800000 */
.L_x_89:
        /* <DEDUP_REMOVED lines=10> */
.L_x_92:
[----:B------:R-:W-:Y:S05]  /*3880*/  BSYNC B1 ;  /* 0x0000000000017941 */ /* 0x000fea0003800000 */
.L_x_91:
        /* <DEDUP_REMOVED lines=9> */
.L_x_94:
[----:B------:R-:W-:Y:S05]  /*3920*/  BSYNC B1 ;  /* 0x0000000000017941 */ /* 0x000fea0003800000 */
.L_x_93:
        /* <DEDUP_REMOVED lines=9> */
.L_x_96:
[----:B------:R-:W-:Y:S05]  /*39c0*/  BSYNC B1 ;  /* 0x0000000000017941 */ /* 0x000fea0003800000 */
.L_x_95:
        /* <DEDUP_REMOVED lines=10> */
.L_x_98:
[----:B------:R-:W-:Y:S05]  /*3a70*/  BSYNC B1 ;  /* 0x0000000000017941 */ /* 0x000fea0003800000 */
.L_x_97:
        /* <DEDUP_REMOVED lines=10> */
.L_x_100:
[----:B------:R-:W-:Y:S05]  /*3b20*/  BSYNC B1 ;  /* 0x0000000000017941 */ /* 0x000fea0003800000 */
.L_x_99:
        /* <DEDUP_REMOVED lines=9> */
.L_x_102:
[----:B------:R-:W-:Y:S05]  /*3bc0*/  BSYNC B1 ;  /* 0x0000000000017941 */ /* 0x000fea0003800000 */
.L_x_101:
        /* <DEDUP_REMOVED lines=9> */
.L_x_104:
[----:B------:R-:W-:Y:S05]  /*3c60*/  BSYNC B1 ;  /* 0x0000000000017941 */ /* 0x000fea0003800000 */
.L_x_103:
        /* <DEDUP_REMOVED lines=10> */
.L_x_106:
[----:B------:R-:W-:Y:S05]  /*3d10*/  BSYNC B1 ;  /* 0x0000000000017941 */ /* 0x000fea0003800000 */
.L_x_105:
        /* <DEDUP_REMOVED lines=10> */
.L_x_108:
[----:B------:R-:W-:Y:S05]  /*3dc0*/  BSYNC B1 ;  /* 0x0000000000017941 */ /* 0x000fea0003800000 */
.L_x_107:
        /* <DEDUP_REMOVED lines=9> */
.L_x_110:
[----:B------:R-:W-:Y:S05]  /*3e60*/  BSYNC B1 ;  /* 0x0000000000017941 */ /* 0x000fea0003800000 */
.L_x_109:
        /* <DEDUP_REMOVED lines=9> */
.L_x_112:
[----:B------:R-:W-:Y:S05]  /*3f00*/  BSYNC B1 ;  /* 0x0000000000017941 */ /* 0x000fea0003800000 */
.L_x_111:
        /* <DEDUP_REMOVED lines=10> */
.L_x_114:
[----:B------:R-:W-:Y:S05]  /*3fb0*/  BSYNC B1 ;  /* 0x0000000000017941 */ /* 0x000fea0003800000 */
.L_x_113:
        /* <DEDUP_REMOVED lines=10> */
.L_x_116:
[----:B------:R-:W-:Y:S05]  /*4060*/  BSYNC B1 ;  /* 0x0000000000017941 */ /* 0x000fea0003800000 */
.L_x_115:
        /* <DEDUP_REMOVED lines=9> */
.L_x_118:
[----:B------:R-:W-:Y:S05]  /*4100*/  BSYNC B1 ;  /* 0x0000000000017941 */ /* 0x000fea0003800000 */
.L_x_117:
        /* <DEDUP_REMOVED lines=9> */
.L_x_120:
[----:B------:R-:W-:Y:S05]  /*41a0*/  BSYNC B1 ;  /* 0x0000000000017941 */ /* 0x000fea0003800000 */
.L_x_119:
        /* <DEDUP_REMOVED lines=10> */
.L_x_122:
[----:B------:R-:W-:Y:S05]  /*4250*/  BSYNC B1 ;  /* 0x0000000000017941 */ /* 0x000fea0003800000 */
.L_x_121:
        /* <DEDUP_REMOVED lines=10> */
.L_x_124:
[----:B------:R-:W-:Y:S05]  /*4300*/  BSYNC B1 ;  /* 0x0000000000017941 */ /* 0x000fea0003800000 */
.L_x_123:
        /* <DEDUP_REMOVED lines=9> */
.L_x_126:
[----:B------:R-:W-:Y:S05]  /*43a0*/  BSYNC B1 ;  /* 0x0000000000017941 */ /* 0x000fea0003800000 */
.L_x_125:
        /* <DEDUP_REMOVED lines=9> */
.L_x_128:
[----:B------:R-:W-:Y:S05]  /*4440*/  BSYNC B1 ;  /* 0x0000000000017941 */ /* 0x000fea0003800000 */
.L_x_127:
        /* <DEDUP_REMOVED lines=10> */
.L_x_130:
[----:B------:R-:W-:Y:S05]  /*44f0*/  BSYNC B1 ;  /* 0x0000000000017941 */ /* 0x000fea0003800000 */
.L_x_129:
        /* <DEDUP_REMOVED lines=10> */
.L_x_132:
[----:B------:R-:W-:Y:S05]  /*45a0*/  BSYNC B1 ;  /* 0x0000000000017941 */ /* 0x000fea0003800000 */
.L_x_131:
        /* <DEDUP_REMOVED lines=9> */
.L_x_134:
[----:B------:R-:W-:Y:S05]  /*4640*/  BSYNC B1 ;  /* 0x0000000000017941 */ /* 0x000fea0003800000 */
.L_x_133:
        /* <DEDUP_REMOVED lines=9> */
.L_x_136:
[----:B------:R-:W-:Y:S05]  /*46e0*/  BSYNC B1 ;  /* 0x0000000000017941 */ /* 0x000fea0003800000 */
.L_x_135:
        /* <DEDUP_REMOVED lines=10> */
.L_x_138:
[----:B------:R-:W-:Y:S05]  /*4790*/  BSYNC B1 ;  /* 0x0000000000017941 */ /* 0x000fea0003800000 */
.L_x_137:
        /* <DEDUP_REMOVED lines=10> */
.L_x_140:
[----:B------:R-:W-:Y:S05]  /*4840*/  BSYNC B1 ;  /* 0x0000000000017941 */ /* 0x000fea0003800000 */
.L_x_139:
        /* <DEDUP_REMOVED lines=9> */
.L_x_142:
[----:B------:R-:W-:Y:S05]  /*48e0*/  BSYNC B1 ;  /* 0x0000000000017941 */ /* 0x000fea0003800000 */
.L_x_141:
        /* <DEDUP_REMOVED lines=9> */
.L_x_144:
[----:B------:R-:W-:Y:S05]  /*4980*/  BSYNC B1 ;  /* 0x0000000000017941 */ /* 0x000fea0003800000 */
.L_x_143:
        /* <DEDUP_REMOVED lines=10> */
.L_x_146:
[----:B------:R-:W-:Y:S05]  /*4a30*/  BSYNC B1 ;  /* 0x0000000000017941 */ /* 0x000fea0003800000 */
.L_x_145:
        /* <DEDUP_REMOVED lines=10> */
.L_x_148:
[----:B------:R-:W-:Y:S05]  /*4ae0*/  BSYNC B1 ;  /* 0x0000000000017941 */ /* 0x000fea0003800000 */
.L_x_147:
        /* <DEDUP_REMOVED lines=9> */
.L_x_150:
[----:B------:R-:W-:Y:S05]  /*4b80*/  BSYNC B1 ;  /* 0x0000000000017941 */ /* 0x000fea0003800000 */
.L_x_149:
        /* <DEDUP_REMOVED lines=9> */
.L_x_152:
[----:B------:R-:W-:Y:S05]  /*4c20*/  BSYNC B1 ;  /* 0x0000000000017941 */ /* 0x000fea0003800000 */
.L_x_151:
        /* <DEDUP_REMOVED lines=10> */
.L_x_154:
[----:B------:R-:W-:Y:S05]  /*4cd0*/  BSYNC B1 ;  /* 0x0000000000017941 */ /* 0x000fea0003800000 */
.L_x_153:
[----:B0----5:R-:W-:Y:S01]  /*4ce0*/  HADD2.F32 R12, -RZ, R18.H0_H0 ;  /* 0x20000012ff0c7230 */ /* 0x021fe20000004100 */
[----:B------:R-:W-:Y:S01]  /*4cf0*/  ISETP.GT.AND P0, PT, R2, 0x79, PT ;  /* 0x000000790200780c */ /* 0x000fe20003f04270 */
[----:B------:R-:W-:Y:S01]  /*4d00*/  @P2 IMAD.MOV.U32 R2, RZ, RZ, R8 ;  /* 0x000000ffff022224 */ /* 0x000fe200078e0008 */
[----:B------:R-:W-:Y:S02]  /*4d10*/  BSSY B1, `(.L_x_155) ;  /* 0x000000a000017945 */ /* 0x000fe40003800000 */
[----:B------:R-:W-:Y:S01]  /*4d20*/  FMUL R3, R12, R89 ;  /* 0x000000590c037220 */ /* 0x000fe20000400000 */
[----:B------:R-:W-:-:S03]  /*4d30*/  ISETP.GT.AND P3, PT, R0, RZ, P0 ;  /* 0x000000ff0000720c */ /* 0x000fc60000764270 */
[----:B------:R-:W-:-:S05]  /*4d40*/  FFMA R3, R84, R88, R3 ;  /* 0x0000005854037223 */ /* 0x000fca0000000003 */
[----:B------:R-:W-:-:S04]  /*4d50*/  F2FP.F16.F32.PACK_AB R3, RZ, R3 ;  /* 0x00000003ff03723e */ /* 0x000fc800000000ff */
[----:B------:R-:W-:Y:S01]  /*4d60*/  PRMT R12, R3, 0x7610, R12 ;  /* 0x00007610030c7816 */ /* 0x000fe2000000000c */
[----:B------:R-:W-:-:S05]  /*4d70*/  @P2 IMAD.MOV.U32 R3, RZ, RZ, R9 ;  /* 0x000000ffff032224 */ /* 0x000fca00078e0009 */
[----:B------:R0:W-:Y:S01]  /*4d80*/  @P2 STG.E.U16 desc[UR52][R2.64+0xf0], R12 ;  /* 0x0000f00c02002986 */ /* 0x0001e2000c101534 */
[----:B------:R-:W-:Y:S05]  /*4d90*/  @!P3 BRA `(.L_x_156) ;  /* 0x000000000004b947 */ /* 0x000fea0003800000 */
[----:B------:R0:W5:Y:S02]  /*4da0*/  LDG.E.LTC128B.U16 R18, desc[UR52][R4.64+0xf2] ;  /* 0x0000f23404127981 */ /* 0x000164000c1e1520 */
.L_x_156:
[----:B------:R-:W-:Y:S05]  /*4db0*/  BSYNC B1 ;  /* 0x0000000000017941 */ /* 0x000fea0003800000 */
.L_x_155:
        /* <DEDUP_REMOVED lines=9> */
.L_x_158:
[----:B------:R-:W-:Y:S05]  /*4e50*/  BSYNC B1 ;  /* 0x0000000000017941 */ /* 0x000fea0003800000 */
.L_x_157:
[----:B0----5:R-:W-:Y:S01]  /*4e60*/  HADD2.F32 R2, -RZ, R18.H0_H0 ;  /* 0x20000012ff027230 */ /* 0x021fe20000004100 */
[----:B------:R-:W-:Y:S01]  /*4e70*/  ISETP.GT.AND P0, PT, R0, 0x8, P0 ;  /* 0x000000080000780c */ /* 0x000fe20000704270 */
[----:B------:R-:W-:Y:S03]  /*4e80*/  BSSY B1, `(.L_x_159) ;  /* 0x000000a000017945 */ /* 0x000fe60003800000 */
[----:B------:R-:W-:Y:S01]  /*4e90*/  FMUL R3, R2, R89 ;  /* 0x0000005902037220 */ /* 0x000fe20000400000 */
[----:B------:R-:W-:-:S03]  /*4ea0*/  @P1 IMAD.MOV.U32 R2, RZ, RZ, R10 ;  /* 0x000000ffff021224 */ /* 0x000fc600078e000a */
[----:B------:R-:W-:-:S05]  /*4eb0*/  FFMA R3, R86, R88, R3 ;  /* 0x0000005856037223 */ /* 0x000fca0000000003 */
[----:B------:R-:W-:-:S04]  /*4ec0*/  F2FP.F16.F32.PACK_AB R3, RZ, R3 ;  /* 0x00000003ff03723e */ /* 0x000fc800000000ff */
[----:B---34-:R-:W-:Y:S01]  /*4ed0*/  PRMT R4, R3, 0x7610, R4 ;  /* 0x0000761003047816 */ /* 0x018fe20000000004 */
[----:B------:R-:W-:-:S05]  /*4ee0*/  @P1 IMAD.MOV.U32 R3, RZ, RZ, R11 ;  /* 0x000000ffff031224 */ /* 0x000fca00078e000b */
[----:B------:R0:W-:Y:S01]  /*4ef0*/  @P1 STG.E.U16 desc[UR52][R2.64+0xf0], R4 ;  /* 0x0000f00402001986 */ /* 0x0001e2000c101534 */
[----:B------:R-:W-:Y:S05]  /*4f00*/  @!P0 BRA `(.L_x_160) ;  /* 0x0000000000048947 */ /* 0x000fea0003800000 */
[----:B------:R3:W5:Y:S02]  /*4f10*/  LDG.E.LTC128B.U16 R18, desc[UR52][R6.64+0xf2] ;  /* 0x0000f23406127981 */ /* 0x000764000c1e1520 */
.L_x_160:
[----:B------:R-:W-:Y:S05]  /*4f20*/  BSYNC B1 ;  /* 0x0000000000017941 */ /* 0x000fea0003800000 */
.L_x_159:
[----:B------:R-:W-:Y:S05]  /*4f30*/  @!P0 BRA `(.L_x_161) ;  /* 0x0000001000f08947 */ /* 0x000fea0003800000 */
[----:B-----5:R-:W-:-:S05]  /*4f40*/  HADD2.F32 R18, -RZ, R18.H0_H0 ;  /* 0x20000012ff127230 */ /* 0x020fca0000004100 */
[----:B------:R-:W-:-:S04]  /*4f50*/  FMUL R18, R18, R89 ;  /* 0x0000005912127220 */ /* 0x000fc80000400000 */
[----:B------:R-:W-:-:S05]  /*4f60*/  FFMA R18, R87, R88, R18 ;  /* 0x0000005857127223 */ /* 0x000fca0000000012 */
[----:B------:R-:W-:-:S05]  /*4f70*/  F2FP.F16.F32.PACK_AB R18, RZ, R18 ;  /* 0x00000012ff12723e */ /* 0x000fca00000000ff */
[----:B------:R4:W-:Y:S01]  /*4f80*/  STG.E.U16 desc[UR52][R10.64+0xf2], R18 ;  /* 0x0000f2120a007986 */ /* 0x0009e2000c101534 */
[----:B------:R-:W-:Y:S05]  /*4f90*/  BRA `(.L_x_161) ;  /* 0x0000001000d87947 */ /* 0x000fea0003800000 */
.L_x_36:
[----:B------:R-:W-:Y:S01]  /*4fa0*/  ISETP.GT.AND P0, PT, R2, 0x1, PT ;  /* 0x000000010200780c */ /* 0x000fe20003f04270 */
[----:B------:R-:W-:Y:S01]  /*4fb0*/  ULDC.64 UR4, c[0x0][0x5c0] ;  /* 0x0001700000047ab9 */ /* 0x000fe20000000a00 */
[-C--:B------:R-:W-:Y:S01]  /*4fc0*/  FMUL R24, R24, R88.reuse ;  /* 0x0000005818187220 */ /* 0x080fe20000400000 */
[-C--:B------:R-:W-:Y:S01]  /*4fd0*/  FMUL R25, R25, R88.reuse ;  /* 0x0000005819197220 */ /* 0x080fe20000400000 */
[----:B------:R-:W-:Y:S01]  /*4fe0*/  ISETP.GT.AND P3, PT, R0, RZ, P0 ;  /* 0x000000ff0000720c */ /* 0x000fe20000764270 */
[-C--:B------:R-:W-:Y:S01]  /*4ff0*/  FMUL R26, R26, R88.reuse ;  /* 0x000000581a1a7220 */ /* 0x080fe20000400000 */
[----:B------:R-:W-:Y:S01]  /*5000*/  LEA R4, P4, R104, UR4, 0x1 ;  /* 0x0000000468047c11 */ /* 0x000fe2000f8808ff */
[----:B------:R-:W-:Y:S01]  /*5010*/  FMUL R27, R27, R88 ;  /* 0x000000581b1b7220 */ /* 0x000fe20000400000 */
[----:B------:R-:W-:Y:S01]  /*5020*/  F2FP.F16.F32.PACK_AB R24, RZ, R24 ;  /* 0x00000018ff18723e */ /* 0x000fe200000000ff */
[-C--:B------:R-:W-:Y:S01]  /*5030*/  FMUL R28, R28, R88.reuse ;  /* 0x000000581c1c7220 */ /* 0x080fe20000400000 */
[----:B------:R-:W-:Y:S01]  /*5040*/  LEA.HI.X R5, R104, UR5, R9, 0x1, P4 ;  /* 0x0000000568057c11 */ /* 0x000fe2000a0f0c09 */
[-C--:B------:R-:W-:Y:S01]  /*5050*/  FMUL R29, R29, R88.reuse ;  /* 0x000000581d1d7220 */ /* 0x080fe20000400000 */
[----:B------:R-:W-:Y:S01]  /*5060*/  F2FP.F16.F32.PACK_AB R25, RZ, R25 ;  /* 0x00000019ff19723e */ /* 0x000fe200000000ff */
[----:B------:R-:W-:Y:S01]  /*5070*/  FMUL R30, R30, R88 ;  /* 0x000000581e1e7220 */ /* 0x000fe20000400000 */
[C---:B------:R-:W-:Y:S01]  /*5080*/  SHF.L.U64.HI R7, R6.reuse, 0x4, R7 ;  /* 0x0000000406077819 */ /* 0x040fe20000010207 */
[----:B------:R-:W-:Y:S01]  /*5090*/  @P1 STG.E.U16 desc[UR52][R4.64], R24 ;  /* 0x0000001804001986 */ /* 0x000fe2000c101534 */
[----:B------:R-:W-:Y:S01]  /*50a0*/  LEA R6, P4, R6, R4, 0x4 ;  /* 0x0000000406067211 */ /* 0x000fe200078820ff */
[-C--:B------:R-:W-:Y:S01]  /*50b0*/  FMUL R31, R31, R88.reuse ;  /* 0x000000581f1f7220 */ /* 0x080fe20000400000 */
[----:B------:R-:W-:Y:S01]  /*50c0*/  ISETP.GT.AND P2, PT, R0, 0x8, P2 ;  /* 0x000000080000780c */ /* 0x000fe20001744270 */
[----:B------:R-:W-:Y:S01]  /*50d0*/  @P3 STG.E.U16 desc[UR52][R4.64+0x2], R25 ;  /* 0x0000021904003986 */ /* 0x000fe2000c101534 */
[----:B------:R-:W-:Y:S01]  /*50e0*/  ISETP.GT.AND P1, PT, R2, 0x8, PT ;  /* 0x000000080200780c */ /* 0x000fe20003f24270 */
[----:B------:R-:W-:Y:S01]  /*50f0*/  IMAD.X R7, R7, 0x1, R5, P4 ;  /* 0x0000000107077824 */ /* 0x000fe200020e0605 */
[----:B------:R-:W-:Y:S01]  /*5100*/  ISETP.GT.AND P3, PT, R0, 0x8, P0 ;  /* 0x000000080000780c */ /* 0x000fe20000764270 */
[-C--:B------:R-:W-:Y:S01]  /*5110*/  FMUL R32, R32, R88.reuse ;  /* 0x0000005820207220 */ /* 0x080fe20000400000 */
[----:B------:R-:W-:Y:S01]  /*5120*/  ISETP.GT.AND P0, PT, R2, 0x9, PT ;  /* 0x000000090200780c */ /* 0x000fe20003f04270 */
[-C--:B------:R-:W-:Y:S01]  /*5130*/  FMUL R33, R33, R88.reuse ;  /* 0x0000005821217220 */ /* 0x080fe20000400000 */
[----:B------:R-:W-:Y:S01]  /*5140*/  ISETP.GT.AND P5, PT, R0, RZ, P1 ;  /* 0x000000ff0000720c */ /* 0x000fe20000fa4270 */
[-C--:B------:R-:W-:Y:S01]  /*5150*/  FMUL R34, R34, R88.reuse ;  /* 0x0000005822227220 */ /* 0x080fe20000400000 */
[----:B------:R-:W-:Y:S01]  /*5160*/  ISETP.GT.AND P4, PT, R0, RZ, P0 ;  /* 0x000000ff0000720c */ /* 0x000fe20000784270 */
[----:B------:R-:W-:Y:S01]  /*5170*/  FMUL R35, R35, R88 ;  /* 0x0000005823237220 */ /* 0x000fe20000400000 */
[----:B------:R-:W-:Y:S01]  /*5180*/  F2FP.F16.F32.PACK_AB R26, RZ, R26 ;  /* 0x0000001aff1a723e */ /* 0x000fe200000000ff */
[-C--:B------:R-:W-:Y:S01]  /*5190*/  FMUL R36, R36, R88.reuse ;  /* 0x0000005824247220 */ /* 0x080fe20000400000 */
[----:B------:R-:W-:Y:S01]  /*51a0*/  F2FP.F16.F32.PACK_AB R27, RZ, R27 ;  /* 0x0000001bff1b723e */ /* 0x000fe200000000ff */
[----:B------:R-:W-:Y:S01]  /*51b0*/  FMUL R37, R37, R88 ;  /* 0x0000005825257220 */ /* 0x000fe20000400000 */
[----:B------:R-:W-:Y:S01]  /*51c0*/  F2FP.F16.F32.PACK_AB R28, RZ, R28 ;  /* 0x0000001cff1c723e */ /* 0x000fe200000000ff */
[----:B------:R-:W-:Y:S01]  /*51d0*/  @P2 STG.E.U16 desc[UR52][R6.64], R26 ;  /* 0x0000001a06002986 */ /* 0x000fe2000c101534 */
[----:B------:R-:W-:Y:S01]  /*51e0*/  F2FP.F16.F32.PACK_AB R29, RZ, R29 ;  /* 0x0000001dff1d723e */ /* 0x000fe200000000ff */
[-C--:B------:R-:W-:Y:S01]  /*51f0*/  FMUL R38, R38, R88.reuse ;  /* 0x0000005826267220 */ /* 0x080fe20000400000 */
[----:B------:R-:W-:Y:S01]  /*5200*/  ISETP.GT.AND P1, PT, R0, 0x8, P1 ;  /* 0x000000080000780c */ /* 0x000fe20000f24270 */
[----:B------:R-:W-:Y:S01]  /*5210*/  @P3 STG.E.U16 desc[UR52][R6.64+0x2], R27 ;  /* 0x0000021b06003986 */ /* 0x000fe2000c101534 */
[----:B------:R-:W-:Y:S01]  /*5220*/  ISETP.GT.AND P3, PT, R2, 0x10, PT ;  /* 0x000000100200780c */ /* 0x000fe20003f64270 */
[-C--:B------:R-:W-:Y:S01]  /*5230*/  FMUL R39, R39, R88.reuse ;  /* 0x0000005827277220 */ /* 0x080fe20000400000 */
[----:B------:R-:W-:Y:S01]  /*5240*/  ISETP.GT.AND P2, PT, R0, 0x8, P0 ;  /* 0x000000080000780c */ /* 0x000fe20000744270 */
[----:B------:R-:W-:Y:S01]  /*5250*/  @P5 STG.E.U16 desc[UR52][R4.64+0x10], R28 ;  /* 0x0000101c04005986 */ /* 0x000fe2000c101534 */
[----:B------:R-:W-:Y:S01]  /*5260*/  ISETP.GT.AND P0, PT, R2, 0x11, PT ;  /* 0x000000110200780c */ /* 0x000fe20003f04270 */
[----:B------:R-:W-:Y:S01]  /*5270*/  FMUL R40, R40, R88 ;  /* 0x0000005828287220 */ /* 0x000fe20000400000 */
[----:B------:R-:W-:Y:S01]  /*5280*/  F2FP.F16.F32.PACK_AB R30, RZ, R30 ;  /* 0x0000001eff1e723e */ /* 0x000fe200000000ff */
[----:B------:R-:W-:Y:S01]  /*5290*/  @P4 STG.E.U16 desc[UR52][R4.64+0x12], R29 ;  /* 0x0000121d04004986 */ /* 0x000fe2000c101534 */
[C---:B------:R-:W-:Y:S01]  /*52a0*/  ISETP.GT.AND P4, PT, R0.reuse, RZ, P3 ;  /* 0x000000ff0000720c */ /* 0x040fe20001f84270 */
[-C--:B------:R-:W-:Y:S01]  /*52b0*/  FMUL R41, R41, R88.reuse ;  /* 0x0000005829297220 */ /* 0x080fe20000400000 */
[----:B------:R-:W-:Y:S01]  /*52c0*/  ISETP.GT.AND P5, PT, R0, RZ, P0 ;  /* 0x000000ff0000720c */ /* 0x000fe200007a4270 */
[----:B------:R-:W-:Y:S01]  /*52d0*/  @P1 STG.E.U16 desc[UR52][R6.64+0x10], R30 ;  /* 0x0000101e06001986 */ /* 0x000fe2000c101534 */
[----:B------:R-:W-:Y:S01]  /*52e0*/  F2FP.F16.F32.PACK_AB R31, RZ, R31 ;  /* 0x0000001fff1f723e */ /* 0x000fe200000000ff */
[----:B------:R-:W-:Y:S01]  /*52f0*/  FMUL R42, R42, R88 ;  /* 0x000000582a2a7220 */ /* 0x000fe20000400000 */
[----:B------:R-:W-:Y:S01]  /*5300*/  F2FP.F16.F32.PACK_AB R32, RZ, R32 ;  /* 0x00000020ff20723e */ /* 0x000fe200000000ff */
[-C--:B------:R-:W-:Y:S01]  /*5310*/  FMUL R43, R43, R88.reuse ;  /* 0x000000582b2b7220 */ /* 0x080fe20000400000 */
[----:B------:R-:W-:Y:S01]  /*5320*/  ISETP.GT.AND P1, PT, R0, 0x8, P3 ;  /* 0x000000080000780c */ /* 0x000fe20001f24270 */
[----:B------:R-:W-:Y:S01]  /*5330*/  @P2 STG.E.U16 desc[UR52][R6.64+0x12], R31 ;  /* 0x0000121f06002986 */ /* 0x000fe2000c101534 */
[----:B------:R-:W-:Y:S01]  /*5340*/  F2FP.F16.F32.PACK_AB R33, RZ, R33 ;  /* 0x00000021ff21723e */ /* 0x000fe200000000ff */
[-C--:B------:R-:W-:Y:S01]  /*5350*/  FMUL R44, R44, R88.reuse ;  /* 0x000000582c2c7220 */ /* 0x080fe20000400000 */
[----:B------:R-:W-:Y:S01]  /*5360*/  ISETP.GT.AND P3, PT, R2, 0x18, PT ;  /* 0x000000180200780c */ /* 0x000fe20003f64270 */
[----:B------:R-:W-:Y:S01]  /*5370*/  @P4 STG.E.U16 desc[UR52][R4.64+0x20], R32 ;  /* 0x0000202004004986 */ /* 0x000fe2000c101534 */
[----:B------:R-:W-:Y:S01]  /*5380*/  ISETP.GT.AND P2, PT, R0, 0x8, P0 ;  /* 0x000000080000780c */ /* 0x000fe20000744270 */
[-C--:B------:R-:W-:Y:S01]  /*5390*/  FMUL R45, R45, R88.reuse ;  /* 0x000000582d2d7220 */ /* 0x080fe20000400000 */
[----:B------:R-:W-:Y:S01]  /*53a0*/  ISETP.GT.AND P0, PT, R2, 0x19, PT ;  /* 0x000000190200780c */ /* 0x000fe20003f04270 */
[----:B------:R-:W-:Y:S01]  /*53b0*/  @P5 STG.E.U16 desc[UR52][R4.64+0x22], R33 ;  /* 0x0000222104005986 */ /* 0x000fe2000c101534 */
[----:B------:R-:W-:Y:S01]  /*53c0*/  ISETP.GT.AND P4, PT, R0, RZ, P3 ;  /* 0x000000ff0000720c */ /* 0x000fe20001f84270 */
[----:B------:R-:W-:Y:S01]  /*53d0*/  FMUL R46, R46, R88 ;  /* 0x000000582e2e7220 */ /* 0x000fe20000400000 */
[----:B------:R-:W-:Y:S01]  /*53e0*/  F2FP.F16.F32.PACK_AB R34, RZ, R34 ;  /* 0x00000022ff22723e */ /* 0x000fe200000000ff */
[-C--:B------:R-:W-:Y:S01]  /*53f0*/  FMUL R47, R47, R88.reuse ;  /* 0x000000582f2f7220 */ /* 0x080fe20000400000 */
[----:B------:R-:W-:Y:S01]  /*5400*/  ISETP.GT.AND P5, PT, R0, RZ, P0 ;  /* 0x000000ff0000720c */ /* 0x000fe200007a4270 */
[----:B------:R-:W-:Y:S01]  /*5410*/  FMUL R48, R48, R88 ;  /* 0x0000005830307220 */ /* 0x000fe20000400000 */
[----:B------:R-:W-:Y:S01]  /*5420*/  F2FP.F16.F32.PACK_AB R35, RZ, R35 ;  /* 0x00000023ff23723e */ /* 0x000fe200000000ff */
[----:B------:R-:W-:Y:S01]  /*5430*/  @P1 STG.E.U16 desc[UR52][R6.64+0x20], R34 ;  /* 0x0000202206001986 */ /* 0x000fe2000c101534 */
        /* <DEDUP_REMOVED lines=129> */
[----:B------:R-:W-:Y:S01]  /*5c50*/  FMUL R87, R87, R88 ;  /* 0x0000005857577220 */ /* 0x000fe20000400000 */
[----:B------:R-:W-:Y:S01]  /*5c60*/  ISETP.GT.AND P0, PT, R2, 0x51, PT ;  /* 0x000000510200780c */ /* 0x000fe20003f04270 */
[----:B------:R-:W-:Y:S01]  /*5c70*/  @P5 STG.E.U16 desc[UR52][R4.64+0x92], R61 ;  /* 0x0000923d04005986 */ /* 0x000fe2000c101534 */
[----:B------:R-:W-:-:S02]  /*5c80*/  ISETP.GT.AND P4, PT, R0, RZ, P3 ;  /* 0x000000ff0000720c */ /* 0x000fc40001f84270 */
[----:B------:R-:W-:Y:S02]  /*5c90*/  F2FP.F16.F32.PACK_AB R62, RZ, R62 ;  /* 0x0000003eff3e723e */ /* 0x000fe400000000ff */
[C---:B------:R-:W-:Y:S02]  /*5ca0*/  ISETP.GT.AND P5, PT, R0.reuse, RZ, P0 ;  /* 0x000000ff0000720c */ /* 0x040fe400007a4270 */
[----:B------:R-:W-:Y:S01]  /*5cb0*/  F2FP.F16.F32.PACK_AB R63, RZ, R63 ;  /* 0x0000003fff3f723e */ /* 0x000fe200000000ff */
[----:B------:R-:W-:Y:S01]  /*5cc0*/  @P1 STG.E.U16 desc[UR52][R6.64+0x90], R62 ;  /* 0x0000903e06001986 */ /* 0x000fe2000c101534 */
[----:B------:R-:W-:Y:S02]  /*5cd0*/  F2FP.F16.F32.PACK_AB R64, RZ, R64 ;  /* 0x00000040ff40723e */ /* 0x000fe400000000ff */
[----:B------:R-:W-:Y:S01]  /*5ce0*/  ISETP.GT.AND P1, PT, R0, 0x8, P3 ;  /* 0x000000080000780c */ /* 0x000fe20001f24270 */
[----:B------:R-:W-:Y:S01]  /*5cf0*/  @P2 STG.E.U16 desc[UR52][R6.64+0x92], R63 ;  /* 0x0000923f06002986 */ /* 0x000fe2000c101534 */
[----:B------:R-:W-:-:S02]  /*5d00*/  F2FP.F16.F32.PACK_AB R65, RZ, R65 ;  /* 0x00000041ff41723e */ /* 0x000fc400000000ff */
[----:B------:R-:W-:Y:S01]  /*5d10*/  ISETP.GT.AND P2, PT, R2, 0x58, PT ;  /* 0x000000580200780c */ /* 0x000fe20003f44270 */
[----:B------:R-:W-:Y:S01]  /*5d20*/  @P4 STG.E.U16 desc[UR52][R4.64+0xa0], R64 ;  /* 0x0000a04004004986 */ /* 0x000fe2000c101534 */
[----:B------:R-:W-:Y:S02]  /*5d30*/  ISETP.GT.AND P0, PT, R0, 0x8, P0 ;  /* 0x000000080000780c */ /* 0x000fe40000704270 */
[----:B------:R-:W-:Y:S01]  /*5d40*/  ISETP.GT.AND P3, PT, R2, 0x59, PT ;  /* 0x000000590200780c */ /* 0x000fe20003f64270 */
[----:B------:R-:W-:Y:S01]  /*5d50*/  @P5 STG.E.U16 desc[UR52][R4.64+0xa2], R65 ;  /* 0x0000a24104005986 */ /* 0x000fe2000c101534 */
[C---:B------:R-:W-:Y:S02]  /*5d60*/  ISETP.GT.AND P4, PT, R0.reuse, RZ, P2 ;  /* 0x000000ff0000720c */ /* 0x040fe40001784270 */
[----:B------:R-:W-:Y:S02]  /*5d70*/  F2FP.F16.F32.PACK_AB R66, RZ, R66 ;  /* 0x00000042ff42723e */ /* 0x000fe400000000ff */
[----:B------:R-:W-:-:S02]  /*5d80*/  ISETP.GT.AND P5, PT, R0, RZ, P3 ;  /* 0x000000ff0000720c */ /* 0x000fc40001fa4270 */
[----:B------:R-:W-:Y:S01]  /*5d90*/  F2FP.F16.F32.PACK_AB R67, RZ, R67 ;  /* 0x00000043ff43723e */ /* 0x000fe200000000ff */
[----:B------:R-:W-:Y:S01]  /*5da0*/  @P1 STG.E.U16 desc[UR52][R6.64+0xa0], R66 ;  /* 0x0000a04206001986 */ /* 0x000fe2000c101534 */
[----:B------:R-:W-:Y:S02]  /*5db0*/  F2FP.F16.F32.PACK_AB R68, RZ, R68 ;  /* 0x00000044ff44723e */ /* 0x000fe400000000ff */
[C---:B------:R-:W-:Y:S01]  /*5dc0*/  ISETP.GT.AND P1, PT, R0.reuse, 0x8, P2 ;  /* 0x000000080000780c */ /* 0x040fe20001724270 */
[----:B------:R-:W-:Y:S01]  /*5dd0*/  @P0 STG.E.U16 desc[UR52][R6.64+0xa2], R67 ;  /* 0x0000a24306000986 */ /* 0x000fe2000c101534 */
[----:B------:R-:W-:Y:S02]  /*5de0*/  ISETP.GT.AND P2, PT, R0, 0x8, P3 ;  /* 0x000000080000780c */ /* 0x000fe40001f44270 */
[----:B------:R-:W-:Y:S01]  /*5df0*/  F2FP.F16.F32.PACK_AB R69, RZ, R69 ;  /* 0x00000045ff45723e */ /* 0x000fe200000000ff */
[----:B------:R-:W-:Y:S01]  /*5e00*/  @P4 STG.E.U16 desc[UR52][R4.64+0xb0], R68 ;  /* 0x0000b04404004986 */ /* 0x000fe2000c101534 */
[----:B------:R-:W-:-:S02]  /*5e10*/  ISETP.GT.AND P3, PT, R2, 0x60, PT ;  /* 0x000000600200780c */ /* 0x000fc40003f64270 */
[----:B------:R-:W-:Y:S01]  /*5e20*/  ISETP.GT.AND P0, PT, R2, 0x61, PT ;  /* 0x000000610200780c */ /* 0x000fe20003f04270 */
[----:B------:R-:W-:Y:S01]  /*5e30*/  @P5 STG.E.U16 desc[UR52][R4.64+0xb2], R69 ;  /* 0x0000b24504005986 */ /* 0x000fe2000c101534 */
[C---:B------:R-:W-:Y:S02]  /*5e40*/  ISETP.GT.AND P4, PT, R0.reuse, RZ, P3 ;  /* 0x000000ff0000720c */ /* 0x040fe40001f84270 */
[----:B------:R-:W-:Y:S02]  /*5e50*/  ISETP.GT.AND P5, PT, R0, RZ, P0 ;  /* 0x000000ff0000720c */ /* 0x000fe400007a4270 */
[----:B------:R-:W-:Y:S02]  /*5e60*/  F2FP.F16.F32.PACK_AB R70, RZ, R70 ;  /* 0x00000046ff46723e */ /* 0x000fe400000000ff */
[----:B------:R-:W-:Y:S02]  /*5e70*/  F2FP.F16.F32.PACK_AB R71, RZ, R71 ;  /* 0x00000047ff47723e */ /* 0x000fe400000000ff */
[----:B------:R-:W-:Y:S01]  /*5e80*/  F2FP.F16.F32.PACK_AB R72, RZ, R72 ;  /* 0x00000048ff48723e */ /* 0x000fe200000000ff */
[----:B------:R-:W-:Y:S01]  /*5e90*/  @P1 STG.E.U16 desc[UR52][R6.64+0xb0], R70 ;  /* 0x0000b04606001986 */ /* 0x000fe2000c101534 */
[----:B------:R-:W-:-:S02]  /*5ea0*/  F2FP.F16.F32.PACK_AB R73, RZ, R73 ;  /* 0x00000049ff49723e */ /* 0x000fc400000000ff */
[C---:B------:R-:W-:Y:S01]  /*5eb0*/  ISETP.GT.AND P1, PT, R0.reuse, 0x8, P3 ;  /* 0x000000080000780c */ /* 0x040fe20001f24270 */
[----:B------:R-:W-:Y:S01]  /*5ec0*/  @P2 STG.E.U16 desc[UR52][R6.64+0xb2], R71 ;  /* 0x0000b24706002986 */ /* 0x000fe2000c101534 */
[----:B------:R-:W-:Y:S02]  /*5ed0*/  ISETP.GT.AND P0, PT, R0, 0x8, P0 ;  /* 0x000000080000780c */ /* 0x000fe40000704270 */
[----:B------:R-:W-:Y:S01]  /*5ee0*/  F2FP.F16.F32.PACK_AB R74, RZ, R74 ;  /* 0x0000004aff4a723e */ /* 0x000fe200000000ff */
[----:B------:R-:W-:Y:S01]  /*5ef0*/  @P4 STG.E.U16 desc[UR52][R4.64+0xc0], R72 ;  /* 0x0000c04804004986 */ /* 0x000fe2000c101534 */
[C---:B------:R-:W-:Y:S02]  /*5f00*/  ISETP.GT.AND P4, PT, R2.reuse, 0x68, PT ;  /* 0x000000680200780c */ /* 0x040fe40003f84270 */
[----:B------:R-:W-:Y:S01]  /*5f10*/  F2FP.F16.F32.PACK_AB R75, RZ, R75 ;  /* 0x0000004bff4b723e */ /* 0x000fe200000000ff */
[----:B------:R-:W-:Y:S01]  /*5f20*/  @P5 STG.E.U16 desc[UR52][R4.64+0xc2], R73 ;  /* 0x0000c24904005986 */ /* 0x000fe2000c101534 */
[----:B------:R-:W-:-:S02]  /*5f30*/  ISETP.GT.AND P5, PT, R2, 0x69, PT ;  /* 0x000000690200780c */ /* 0x000fc40003fa4270 */
[C---:B------:R-:W-:Y:S01]  /*5f40*/  ISETP.GT.AND P2, PT, R0.reuse, RZ, P4 ;  /* 0x000000ff0000720c */ /* 0x040fe20002744270 */
[----:B------:R-:W-:Y:S01]  /*5f50*/  @P1 STG.E.U16 desc[UR52][R6.64+0xc0], R74 ;  /* 0x0000c04a06001986 */ /* 0x000fe2000c101534 */
[----:B------:R-:W-:Y:S02]  /*5f60*/  ISETP.GT.AND P6, PT, R0, RZ, P5 ;  /* 0x000000ff0000720c */ /* 0x000fe40002fc4270 */
[----:B------:R-:W-:Y:S01]  /*5f70*/  F2FP.F16.F32.PACK_AB R76, RZ, R76 ;  /* 0x0000004cff4c723e */ /* 0x000fe200000000ff */
[----:B------:R-:W-:Y:S01]  /*5f80*/  @P0 STG.E.U16 desc[UR52][R6.64+0xc2], R75 ;  /* 0x0000c24b06000986 */ /* 0x000fe2000c101534 */
[C---:B------:R-:W-:Y:S02]  /*5f90*/  ISETP.GT.AND P3, PT, R2.reuse, 0x70, PT ;  /* 0x000000700200780c */ /* 0x040fe40003f64270 */
[C---:B------:R-:W-:Y:S02]  /*5fa0*/  ISETP.GT.AND P1, PT, R2.reuse, 0x78, PT ;  /* 0x000000780200780c */ /* 0x040fe40003f24270 */
[----:B------:R-:W-:-:S02]  /*5fb0*/  ISETP.GT.AND P0, PT, R2, 0x79, PT ;  /* 0x000000790200780c */ /* 0x000fc40003f04270 */
[----:B------:R-:W-:Y:S01]  /*5fc0*/  ISETP.GT.AND P4, PT, R0, 0x8, P4 ;  /* 0x000000080000780c */ /* 0x000fe20002784270 */
[----:B------:R-:W-:Y:S01]  /*5fd0*/  @P2 STG.E.U16 desc[UR52][R4.64+0xd0], R76 ;  /* 0x0000d04c04002986 */ /* 0x000fe2000c101534 */
[----:B------:R-:W-:Y:S01]  /*5fe0*/  ISETP.GT.AND P2, PT, R2, 0x71, PT ;  /* 0x000000710200780c */ /* 0x000fe20003f44270 */
[----:B------:R-:W-:Y:S01]  /*5ff0*/  @P6 IMAD.MOV.U32 R2, RZ, RZ, R4 ;  /* 0x000000ffff026224 */ /* 0x000fe200078e0004 */
[----:B------:R-:W-:Y:S01]  /*6000*/  F2FP.F16.F32.PACK_AB R77, RZ, R77 ;  /* 0x0000004dff4d723e */ /* 0x000fe200000000ff */
[----:B------:R-:W-:Y:S01]  /*6010*/  @P6 IMAD.MOV.U32 R3, RZ, RZ, R5 ;  /* 0x000000ffff036224 */ /* 0x000fe200078e0005 */
[----:B------:R-:W-:Y:S02]  /*6020*/  F2FP.F16.F32.PACK_AB R78, RZ, R78 ;  /* 0x0000004eff4e723e */ /* 0x000fe400000000ff */
[----:B------:R-:W-:Y:S02]  /*6030*/  F2FP.F16.F32.PACK_AB R79, RZ, R79 ;  /* 0x0000004fff4f723e */ /* 0x000fe400000000ff */
[----:B------:R0:W-:Y:S01]  /*6040*/  @P6 STG.E.U16 desc[UR52][R2.64+0xd2], R77 ;  /* 0x0000d24d02006986 */ /* 0x0001e2000c101534 */
[----:B------:R-:W-:-:S02]  /*6050*/  ISETP.GT.AND P6, PT, R0, 0x8, P5 ;  /* 0x000000080000780c */ /* 0x000fc40002fc4270 */
[C---:B------:R-:W-:Y:S02]  /*6060*/  ISETP.GT.AND P5, PT, R0.reuse, RZ, P3 ;  /* 0x000000ff0000720c */ /* 0x040fe40001fa4270 */
[----:B------:R-:W-:Y:S02]  /*6070*/  ISETP.GT.AND P3, PT, R0, 0x8, P3 ;  /* 0x000000080000780c */ /* 0x000fe40001f64270 */
[----:B------:R-:W-:Y:S02]  /*6080*/  F2FP.F16.F32.PACK_AB R80, RZ, R80 ;  /* 0x00000050ff50723e */ /* 0x000fe400000000ff */
[----:B------:R-:W-:Y:S02]  /*6090*/  F2FP.F16.F32.PACK_AB R81, RZ, R81 ;  /* 0x00000051ff51723e */ /* 0x000fe400000000ff */
[----:B------:R-:W-:Y:S01]  /*60a0*/  F2FP.F16.F32.PACK_AB R82, RZ, R82 ;  /* 0x00000052ff52723e */ /* 0x000fe200000000ff */
[----:B0-----:R-:W-:Y:S01]  /*60b0*/  @P4 IMAD.MOV.U32 R2, RZ, RZ, R6 ;  /* 0x000000ffff024224 */ /* 0x001fe200078e0006 */
[----:B------:R-:W-:Y:S01]  /*60c0*/  F2FP.F16.F32.PACK_AB R83, RZ, R83 ;  /* 0x00000053ff53723e */ /* 0x000fe200000000ff */
[----:B------:R-:W-:Y:S01]  /*60d0*/  @P4 IMAD.MOV.U32 R3, RZ, RZ, R7 ;  /* 0x000000ffff034224 */ /* 0x000fe200078e0007 */
[----:B------:R-:W-:-:S02]  /*60e0*/  F2FP.F16.F32.PACK_AB R84, RZ, R84 ;  /* 0x00000054ff54723e */ /* 0x000fc400000000ff */
[----:B------:R-:W-:Y:S02]  /*60f0*/  F2FP.F16.F32.PACK_AB R85, RZ, R85 ;  /* 0x00000055ff55723e */ /* 0x000fe400000000ff */
[----:B------:R0:W-:Y:S01]  /*6100*/  @P4 STG.E.U16 desc[UR52][R2.64+0xd0], R78 ;  /* 0x0000d04e02004986 */ /* 0x0001e2000c101534 */
[C---:B------:R-:W-:Y:S02]  /*6110*/  ISETP.GT.AND P4, PT, R0.reuse, RZ, P2 ;  /* 0x000000ff0000720c */ /* 0x040fe40001784270 */
[----:B------:R-:W-:Y:S02]  /*6120*/  ISETP.GT.AND P2, PT, R0, 0x8, P2 ;  /* 0x000000080000780c */ /* 0x000fe40001744270 */
[----:B------:R-:W-:Y:S02]  /*6130*/  F2FP.F16.F32.PACK_AB R86, RZ, R86 ;  /* 0x00000056ff56723e */ /* 0x000fe400000000ff */
[----:B------:R-:W-:Y:S01]  /*6140*/  F2FP.F16.F32.PACK_AB R87, RZ, R87 ;  /* 0x00000057ff57723e */ /* 0x000fe200000000ff */
[----:B0-----:R-:W-:-:S02]  /*6150*/  @P6 IMAD.MOV.U32 R2, RZ, RZ, R6 ;  /* 0x000000ffff026224 */ /* 0x001fc400078e0006 */
[----:B------:R-:W-:-:S05]  /*6160*/  @P6 IMAD.MOV.U32 R3, RZ, RZ, R7 ;  /* 0x000000ffff036224 */ /* 0x000fca00078e0007 */
[----:B------:R0:W-:Y:S01]  /*6170*/  @P6 STG.E.U16 desc[UR52][R2.64+0xd2], R79 ;  /* 0x0000d24f02006986 */ /* 0x0001e2000c101534 */
[C---:B------:R-:W-:Y:S02]  /*6180*/  ISETP.GT.AND P6, PT, R0.reuse, RZ, P0 ;  /* 0x000000ff0000720c */ /* 0x040fe400007c4270 */
[----:B------:R-:W-:Y:S01]  /*6190*/  ISETP.GT.AND P0, PT, R0, 0x8, P0 ;  /* 0x000000080000780c */ /* 0x000fe20000704270 */
[----:B0-----:R-:W-:Y:S02]  /*61a0*/  @P5 IMAD.MOV.U32 R2, RZ, RZ, R4 ;  /* 0x000000ffff025224 */ /* 0x001fe400078e0004 */
[----:B------:R-:W-:-:S05]  /*61b0*/  @P5 IMAD.MOV.U32 R3, RZ, RZ, R5 ;  /* 0x000000ffff035224 */ /* 0x000fca00078e0005 */
[----:B------:R0:W-:Y:S01]  /*61c0*/  @P5 STG.E.U16 desc[UR52][R2.64+0xe0], R80 ;  /* 0x0000e05002005986 */ /* 0x0001e2000c101534 */
[C---:B------:R-:W-:Y:S02]  /*61d0*/  ISETP.GT.AND P5, PT, R0.reuse, RZ, P1 ;  /* 0x000000ff0000720c */ /* 0x040fe40000fa4270 */
[----:B------:R-:W-:Y:S01]  /*61e0*/  ISETP.GT.AND P1, PT, R0, 0x8, P1 ;  /* 0x000000080000780c */ /* 0x000fe20000f24270 */
[----:B0-----:R-:W-:Y:S02]  /*61f0*/  @P4 IMAD.MOV.U32 R2, RZ, RZ, R4 ;  /* 0x000000ffff024224 */ /* 0x001fe400078e0004 */
[----:B------:R-:W-:-:S05]  /*6200*/  @P4 IMAD.MOV.U32 R3, RZ, RZ, R5 ;  /* 0x000000ffff034224 */ /* 0x000fca00078e0005 */
[----:B------:R0:W-:Y:S02]  /*6210*/  @P4 STG.E.U16 desc[UR52][R2.64+0xe2], R81 ;  /* 0x0000e25102004986 */ /* 0x0001e4000c101534 */
        /* <DEDUP_REMOVED lines=8> */
[----:B------:R0:W-:Y:S04]  /*62a0*/  @P5 STG.E.U16 desc[UR52][R2.64+0xf0], R84 ;  /* 0x0000f05402005986 */ /* 0x0001e8000c101534 */
[----:B------:R1:W-:Y:S01]  /*62b0*/  @P6 STG.E.U16 desc[UR52][R4.64+0xf2], R85 ;  /* 0x0000f25504006986 */ /* 0x0003e2000c101534 */
[----:B0-----:R-:W-:Y:S02]  /*62c0*/  @P1 IMAD.MOV.U32 R2, RZ, RZ, R6 ;  /* 0x000000ffff021224 */ /* 0x001fe400078e0006 */
[----:B------:R-:W-:-:S05]  /*62d0*/  @P1 IMAD.MOV.U32 R3, RZ, RZ, R7 ;  /* 0x000000ffff031224 */ /* 0x000fca00078e0007 */
[----:B------:R1:W-:Y:S04]  /*62e0*/  @P1 STG.E.U16 desc[UR52][R2.64+0xf0], R86 ;  /* 0x0000f05602001986 */ /* 0x0003e8000c101534 */
[----:B------:R1:W-:Y:S02]  /*62f0*/  @P0 STG.E.U16 desc[UR52][R6.64+0xf2], R87 ;  /* 0x0000f25706000986 */ /* 0x0003e4000c101534 */
.L_x_161:
[----:B------:R-:W-:Y:S05]  /*6300*/  BSYNC B0 ;  /* 0x0000000000007941 */ /* 0x000fea0003800000 */
.L_x_35:
[----:B01----:R-:W-:Y:S01]  /*6310*/  IMAD.U32 R2, RZ, RZ, UR50 ;  /* 0x00000032ff027e24 */ /* 0x003fe2000f8e00ff */
[----:B------:R-:W-:Y:S01]  /*6320*/  ULDC.64 UR4, c[0x0][0x650] ;  /* 0x0001940000047ab9 */ /* 0x000fe20000000a00 */
[----:B------:R-:W-:Y:S01]  /*6330*/  IMAD.U32 R0, RZ, RZ, UR37 ;  /* 0x00000025ff007e24 */ /* 0x000fe2000f8e00ff */
[----:B------:R0:W-:Y:S01]  /*6340*/  SYNCS.ARRIVE.TRANS64.A1T0 RZ, [R96+UR44], RZ ;  /* 0x000000ff60ff79a7 */ /* 0x0001e2000810002c */
[----:B------:R-:W-:Y:S01]  /*6350*/  IMAD.U32 R3, RZ, RZ, UR51 ;  /* 0x00000033ff037e24 */ /* 0x000fe2000f8e00ff */
[C---:B------:R-:W-:Y:S01]  /*6360*/  LEA R16, P0, R2.reuse, R16, 0x1 ;  /* 0x0000001002107211 */ /* 0x040fe200078008ff */
[----:B----45:R-:W-:Y:S02]  /*6370*/  IMAD.MOV.U32 R18, RZ, RZ, -0x1 ;  /* 0xffffffffff127424 */ /* 0x030fe400078e00ff */
[----:B------:R-:W-:Y:S01]  /*6380*/  IMAD.MOV.U32 R19, RZ, RZ, -0x1 ;  /* 0xffffffffff137424 */ /* 0x000fe200078e00ff */
[----:B------:R-:W-:Y:S01]  /*6390*/  LEA.HI.X R17, R2, R17, R0, 0x1, P0 ;  /* 0x0000001102117211 */ /* 0x000fe200000f0c00 */
[----:B------:R-:W-:Y:S01]  /*63a0*/  IMAD.MOV.U32 R2, RZ, RZ, -0x1 ;  /* 0xffffffffff027424 */ /* 0x000fe200078e00ff */
[----:B------:R-:W-:-:S02]  /*63b0*/  ISETP.GE.U32.AND P0, PT, R16, UR4, PT ;  /* 0x0000000410007c0c */ /* 0x000fc4000bf06070 */
[----:B------:R-:W-:Y:S02]  /*63c0*/  PRMT R0, RZ, 0x7610, R0 ;  /* 0x00007610ff007816 */ /* 0x000fe40000000000 */
[----:B------:R-:W-:-:S13]  /*63d0*/  ISETP.GE.U32.AND.EX P0, PT, R17, UR5, PT, P0 ;  /* 0x0000000511007c0c */ /* 0x000fda000bf06100 */
[----:B0-----:R-:W-:Y:S05]  /*63e0*/  @P0 BRA `(.L_x_162) ;  /* 0x00000004008c0947 */ /* 0x001fea0003800000 */
[----:B------:R-:W0:Y:S01]  /*63f0*/  S2UR UR6, SR_CTAID.X ;  /* 0x00000000000679c3 */ /* 0x000e220000002500 */
[----:B------:R-:W-:Y:S01]  /*6400*/  ULDC.64 UR4, c[0x0][0x628] ;  /* 0x00018a0000047ab9 */ /* 0x000fe20000000a00 */
[----:B------:R-:W-:Y:S01]  /*6410*/  ULDC UR7, c[0x0][0x150] ;  /* 0x0000540000077ab9 */ /* 0x000fe20000000800 */
[----:B------:R-:W-:Y:S01]  /*6420*/  ISETP.NE.U32.AND P0, PT, RZ, UR4, PT ;  /* 0x00000004ff007c0c */ /* 0x000fe2000bf05070 */
[----:B------:R-:W-:Y:S01]  /*6430*/  ULDC UR15, c[0x0][0x630] ;  /* 0x00018c00000f7ab9 */ /* 0x000fe20000000800 */
[C---:B------:R-:W-:Y:S01]  /*6440*/  R2UR UR16, R16.reuse ;  /* 0x00000000101072ca */ /* 0x040fe200000e0000 */
[----:B------:R-:W-:Y:S01]  /*6450*/  ULDC UR18, c[0x0][0x154] ;  /* 0x0000550000127ab9 */ /* 0x000fe20000000800 */
[----:B------:R-:W-:Y:S01]  /*6460*/  ISETP.NE.AND.EX P0, PT, RZ, UR5, PT, P0 ;  /* 0x00000005ff007c0c */ /* 0x000fe2000bf05300 */
[----:B------:R-:W1:Y:S01]  /*6470*/  S2UR UR20, SR_CTAID.Y ;  /* 0x00000000001479c3 */ /* 0x000e620000002600 */
[----:B------:R-:W-:Y:S02]  /*6480*/  R2UR UR17, R17 ;  /* 0x00000000111172ca */ /* 0x000fe400000e0000 */
[----:B------:R-:W-:-:S02]  /*6490*/  R2UR UR12, R16 ;  /* 0x00000000100c72ca */ /* 0x000fc400000e0000 */
[----:B------:R-:W-:Y:S02]  /*64a0*/  R2UR UR13, R17 ;  /* 0x00000000110d72ca */ /* 0x000fe400000e0000 */
[----:B0-----:R-:W-:-:S05]  /*64b0*/  I2FP.F32.U32 R0, UR6 ;  /* 0x0000000600007c45 */ /* 0x001fca0008201000 */
[----:B------:R-:W-:-:S04]  /*64c0*/  FMUL R0, R0, UR7 ;  /* 0x0000000700007c20 */ /* 0x000fc80008400000 */
[----:B------:R0:W4:Y:S01]  /*64d0*/  F2I.U32.TRUNC.NTZ R2, R0 ;  /* 0x0000000000027305 */ /* 0x000122000020f000 */
[----:B-1----:R-:W-:Y:S05]  /*64e0*/  @!P0 BRA `(.L_x_163) ;  /* 0x0000000000308947 */ /* 0x002fea0003800000 */
        /* <DEDUP_REMOVED lines=12> */
.L_x_163:
[----:B------:R-:W-:Y:S01]  /*65b0*/  USHF.R.U64 UR12, UR12, UR15, UR13 ;  /* 0x0000000f0c0c7299 */ /* 0x000fe2000800120d */
[----:B0-----:R-:W-:Y:S01]  /*65c0*/  I2FP.F32.U32 R0, UR20 ;  /* 0x0000001400007c45 */ /* 0x001fe20008201000 */
[----:B------:R-:W-:Y:S02]  /*65d0*/  USHF.R.U32.HI UR4, URZ, UR15, UR13 ;  /* 0x0000000f3f047299 */ /* 0x000fe4000801160d */
[----:B------:R-:W-:Y:S02]  /*65e0*/  UIADD3 UR7, UP0, URZ, -UR12, URZ ;  /* 0x8000000c3f077290 */ /* 0x000fe4000ff1e03f */
[----:B------:R-:W-:Y:S01]  /*65f0*/  FMUL R0, R0, UR18 ;  /* 0x0000001200007c20 */ /* 0x000fe20008400000 */
[----:B------:R-:W-:Y:S01]  /*6600*/  ULDC.64 UR10, c[0x0][0x620] ;  /* 0x00018800000a7ab9 */ /* 0x000fe20000000a00 */
[----:B------:R-:W-:Y:S01]  /*6610*/  UIADD3.X UR4, URZ, ~UR4, URZ, UP0, !UPT ;  /* 0x800000043f047290 */ /* 0x000fe200087fe43f */
[----:B------:R-:W-:Y:S01]  /*6620*/  UMOV UR8, UR16 ;  /* 0x0000001000087c82 */ /* 0x000fe20008000000 */
[----:B------:R-:W-:-:S02]  /*6630*/  UMOV UR9, UR17 ;  /* 0x0000001100097c82 */ /* 0x000fc40008000000 */
[----:B------:R-:W0:Y:S01]  /*6640*/  F2I.U32.TRUNC.NTZ R0, R0 ;  /* 0x0000000000007305 */ /* 0x000e22000020f000 */
[----:B------:R-:W-:Y:S01]  /*6650*/  UIMAD UR4, UR4, UR10, URZ ;  /* 0x0000000a040472a4 */ /* 0x000fe2000f8e023f */
[----:B----4-:R-:W-:Y:S01]  /*6660*/  R2UR UR17, R2 ;  /* 0x00000000021172ca */ /* 0x010fe200000e0000 */
[----:B------:R-:W-:Y:S02]  /*6670*/  UIMAD.WIDE.U32 UR8, UR7, UR10, UR8 ;  /* 0x0000000a070872a5 */ /* 0x000fe4000f8e0008 */
[----:B------:R-:W-:Y:S01]  /*6680*/  UIMAD UR7, UR7, UR11, UR4 ;  /* 0x0000000b070772a4 */ /* 0x000fe2000f8e0204 */
[----:B------:R-:W-:Y:S01]  /*6690*/  ULDC UR23, c[0x0][0x658] ;  /* 0x0001960000177ab9 */ /* 0x000fe20000000800 */
[----:B------:R-:W-:Y:S02]  /*66a0*/  UMOV UR15, 0xffffffff ;  /* 0xffffffff000f7882 */ /* 0x000fe40000000000 */
[----:B------:R-:W-:Y:S01]  /*66b0*/  UIADD3 UR7, UR9, UR7, URZ ;  /* 0x0000000709077290 */ /* 0x000fe2000fffe03f */
[----:B------:R-:W-:Y:S01]  /*66c0*/  ULDC UR10, c[0x0][0x618] ;  /* 0x00018600000a7ab9 */ /* 0x000fe20000000800 */
[----:B------:R-:W-:Y:S01]  /*66d0*/  ULDC.64 UR4, c[0x0][0x640] ;  /* 0x0001900000047ab9 */ /* 0x000fe20000000a00 */
[----:B------:R-:W-:Y:S01]  /*66e0*/  USHF.L.U32 UR19, UR15, UR23, URZ ;  /* 0x000000170f137299 */ /* 0x000fe2000800063f */
[----:B------:R-:W-:Y:S01]  /*66f0*/  ISETP.NE.U32.AND P0, PT, RZ, UR4, PT ;  /* 0x00000004ff007c0c */ /* 0x000fe2000bf05070 */
[----:B------:R-:W-:Y:S01]  /*6700*/  USHF.R.U64 UR15, UR8, UR10, UR7 ;  /* 0x0000000a080f7299 */ /* 0x000fe20008001207 */
[----:B0-----:R-:W-:Y:S01]  /*6710*/  R2UR UR11, R0 ;  /* 0x00000000000b72ca */ /* 0x001fe200000e0000 */
[----:B------:R-:W-:Y:S01]  /*6720*/  USHF.R.U32.HI UR7, URZ, UR10, UR7 ;  /* 0x0000000a3f077299 */ /* 0x000fe20008011607 */
[----:B------:R-:W-:Y:S01]  /*6730*/  ISETP.NE.AND.EX P0, PT, RZ, UR5, PT, P0 ;  /* 0x00000005ff007c0c */ /* 0x000fe2000bf05300 */
[----:B------:R-:W-:Y:S01]  /*6740*/  ULDC UR22, c[0x0][0x608] ;  /* 0x0001820000167ab9 */ /* 0x000fe20000000800 */
[----:B------:R-:W-:-:S02]  /*6750*/  UIADD3 UR8, -UR17, URZ, URZ ;  /* 0x0000003f11087290 */ /* 0x000fc4000fffe13f */
[----:B------:R-:W-:Y:S02]  /*6760*/  USHF.R.U64 UR18, UR15, UR22, UR7 ;  /* 0x000000160f127299 */ /* 0x000fe40008001207 */
[----:B------:R-:W-:Y:S01]  /*6770*/  USHF.R.U32.HI UR7, URZ, UR22, UR7 ;  /* 0x000000163f077299 */ /* 0x000fe20008011607 */
[----:B------:R-:W-:Y:S01]  /*6780*/  UMOV UR16, 0x1 ;  /* 0x0000000100107882 */ /* 0x000fe20000000000 */
[----:B------:R-:W-:Y:S02]  /*6790*/  ULDC UR21, c[0x0][0x144] ;  /* 0x0000510000157ab9 */ /* 0x000fe40000000800 */
[----:B------:R-:W-:Y:S01]  /*67a0*/  USHF.R.U64 UR17, UR18, UR23, UR7 ;  /* 0x0000001712117299 */ /* 0x000fe20008001207 */
[----:B------:R-:W-:Y:S01]  /*67b0*/  ULDC UR13, c[0x0][0x600] ;  /* 0x00018000000d7ab9 */ /* 0x000fe20000000800 */
[----:B------:R-:W-:Y:S02]  /*67c0*/  UIADD3 UR22, -UR11, URZ, URZ ;  /* 0x0000003f0b167290 */ /* 0x000fe4000fffe13f */
[----:B------:R-:W-:-:S02]  /*67d0*/  USHF.L.U32 UR16, UR16, UR23, URZ ;  /* 0x0000001710107299 */ /* 0x000fc4000800063f */
[----:B------:R-:W-:Y:S02]  /*67e0*/  USHF.R.U32.HI UR11, URZ, UR23, UR7 ;  /* 0x000000173f0b7299 */ /* 0x000fe40008011607 */
[----:B------:R-:W-:Y:S02]  /*67f0*/  UIADD3 UR14, UR13, -0x1, URZ ;  /* 0xffffffff0d0e7890 */ /* 0x000fe4000fffe03f */
[----:B------:R-:W-:Y:S02]  /*6800*/  ULOP3.LUT UR19, URZ, UR19, URZ, 0x33, !UPT ;  /* 0x000000133f137292 */ /* 0x000fe4000f8e333f */
[----:B------:R-:W-:Y:S01]  /*6810*/  UIMAD UR23, UR21, UR8, UR6 ;  /* 0x00000008151772a4 */ /* 0x000fe2000f8e0206 */
[----:B------:R-:W-:Y:S01]  /*6820*/  ULDC UR26, c[0x0][0x148] ;  /* 0x00005200001a7ab9 */ /* 0x000fe20000000800 */
[----:B------:R-:W-:Y:S01]  /*6830*/  ULDC UR24, c[0x0][0x648] ;  /* 0x0001920000187ab9 */ /* 0x000fe20000000800 */
[----:B------:R-:W-:Y:S01]  /*6840*/  ULDC UR25, c[0x0][0x638] ;  /* 0x00018e0000197ab9 */ /* 0x000fe20000000800 */
        /* <DEDUP_REMOVED lines=12> */
.L_x_164:
[----:B------:R-:W-:Y:S01]  /*6910*/  UISETP.NE.AND UP0, UPT, UR38, URZ, UPT ;  /* 0x0000003f2600728c */ /* 0x000fe2000bf05270 */
[----:B------:R-:W-:Y:S01]  /*6920*/  IMAD.MOV.U32 R0, RZ, RZ, 0x1 ;  /* 0x00000001ff007424 */ /* 0x000fe200078e00ff */
[----:B------:R-:W-:Y:S01]  /*6930*/  USHF.R.U64 UR4, UR10, UR24, UR11 ;  /* 0x000000180a047299 */ /* 0x000fe2000800120b */
[----:B------:R-:W-:Y:S01]  /*6940*/  IMAD.U32 R19, RZ, RZ, UR12 ;  /* 0x0000000cff137e24 */ /* 0x000fe2000f8e00ff */
[----:B------:R-:W-:Y:S02]  /*6950*/  ULOP3.LUT UR19, UR18, UR19, URZ, 0xc0, !UPT ;  /* 0x0000001312137292 */ /* 0x000fe4000f8ec03f */
[----:B------:R-:W-:Y:S02]  /*6960*/  UIADD3 UR5, -UR4, URZ, URZ ;  /* 0x0000003f04057290 */ /* 0x000fe4000fffe13f */
[----:B------:R-:W-:Y:S02]  /*6970*/  ULOP3.LUT UR14, UR15, UR14, URZ, 0xc0, !UPT ;  /* 0x0000000e0f0e7292 */ /* 0x000fe4000f8ec03f */
[----:B------:R-:W-:-:S02]  /*6980*/  UIMAD UR4, UR16, UR4, UR19 ;  /* 0x00000004100472a4 */ /* 0x000fc4000f8e0213 */
[----:B------:R-:W-:Y:S02]  /*6990*/  @UP0 UIMAD UR23, UR26, UR22, UR20 ;  /* 0x000000161a1702a4 */ /* 0x000fe4000f8e0214 */
[----:B------:R-:W-:-:S03]  /*69a0*/  UIMAD UR17, UR5, UR25, UR17 ;  /* 0x00000019051172a4 */ /* 0x000fc6000f8e0211 */
[----:B------:R-:W-:Y:S01]  /*69b0*/  ULDC UR5, c[0x0][0x610] ;  /* 0x0001840000057ab9 */ /* 0x000fe20000000800 */
[----:B------:R-:W-:Y:S02]  /*69c0*/  UIMAD UR17, UR17, UR13, UR14 ;  /* 0x0000000d111172a4 */ /* 0x000fe4000f8e020e */
[----:B------:R-:W-:-:S04]  /*69d0*/  UIMAD UR4, UR4, UR5, UR23 ;  /* 0x00000005040472a4 */ /* 0x000fc8000f8e0217 */
[----:B------:R-:W-:Y:S02]  /*69e0*/  USEL UR5, UR17, UR4, !UP0 ;  /* 0x0000000411057287 */ /* 0x000fe4000c000000 */
[----:B------:R-:W-:-:S04]  /*69f0*/  USEL UR4, UR4, UR17, !UP0 ;  /* 0x0000001104047287 */ /* 0x000fc8000c000000 */
[----:B------:R-:W-:Y:S02]  /*6a00*/  IMAD.U32 R2, RZ, RZ, UR5 ;  /* 0x00000005ff027e24 */ /* 0x000fe4000f8e00ff */
[----:B------:R-:W-:-:S07]  /*6a10*/  IMAD.U32 R18, RZ, RZ, UR4 ;  /* 0x00000004ff127e24 */ /* 0x000fce000f8e00ff */
.L_x_162:
[----:B------:R-:W-:Y:S02]  /*6a20*/  LOP3.LUT P0, RZ, R0, 0xff, RZ, 0xc0, !PT ;  /* 0x000000ff00ff7812 */ /* 0x000fe4000780c0ff */
[----:B------:R-:W-:-:S11]  /*6a30*/  LOP3.LUT R100, R100, 0x1, RZ, 0x3c, !PT ;  /* 0x0000000164647812 */ /* 0x000fd600078e3cff */
[----:B------:R-:W-:Y:S05]  /*6a40*/  @P0 BRA `(.L_x_165) ;  /* 0xffffffac00700947 */ /* 0x000fea000383ffff */
[----:B------:R-:W-:Y:S05]  /*6a50*/  EXIT ;  /* 0x000000000000794d */ /* 0x000fea0003800000 */
.L_x_16:
[----:B------:R-:W-:-:S08]  /*6a60*/  ISETP.NE.AND P0, PT, RZ, UR6, PT ;  /* 0x00000006ff007c0c */ /* 0x000fd0000bf05270 */
[----:B------:R-:W0:-:S00]  /*6a70*/  USETMAXREG.DEALLOC.CTAPOOL 0x28 ;  /* 0x00000028000079c8 */ /* 0x000e0000080e0500 */
[----:B------:R-:W-:Y:S05]  /*6a80*/  @P0 EXIT ;  /* 0x000000000000094d */ /* 0x000fea0003800000 */
[----:B0-----:R-:W-:Y:S01]  /*6a90*/  LOP3.LUT P0, RZ, R4, 0xff, RZ, 0xc0, !PT ;  /* 0x000000ff04ff7812 */ /* 0x001fe2000780c0ff */
[----:B------:R-:W-:Y:S02]  /*6aa0*/  IMAD.MOV.U32 R9, RZ, RZ, 0x1 ;  /* 0x00000001ff097424 */ /* 0x000fe400078e00ff */
[----:B------:R-:W-:-:S10]  /*6ab0*/  IMAD.MOV.U32 R8, RZ, RZ, RZ ;  /* 0x000000ffff087224 */ /* 0x000fd400078e00ff */
[----:B------:R-:W-:Y:S05]  /*6ac0*/  @!P0 BRA `(.L_x_166) ;  /* 0x0000000c00708947 */ /* 0x000fea0003800000 */
[----:B------:R-:W0:Y:S01]  /*6ad0*/  S2UR UR7, SR_CgaCtaId ;  /* 0x00000000000779c3 */ /* 0x000e220000008800 */
[----:B------:R-:W-:Y:S01]  /*6ae0*/  UMOV UR9, 0x1 ;  /* 0x0000000100097882 */ /* 0x000fe20000000000 */
[----:B------:R-:W-:Y:S01]  /*6af0*/  LOP3.LUT P0, RZ, R0, 0x1f, RZ, 0xc0, !PT ;  /* 0x0000001f00ff7812 */ /* 0x000fe2000780c0ff */
[----:B------:R-:W-:Y:S01]  /*6b00*/  ULDC UR5, c[0x0][0x658] ;  /* 0x0001960000057ab9 */ /* 0x000fe20000000800 */
[----:B------:R-:W-:Y:S01]  /*6b10*/  UMOV UR8, 0xffffffff ;  /* 0xffffffff00087882 */ /* 0x000fe20000000000 */
[----:B------:R-:W-:Y:S01]  /*6b20*/  BSSY B0, `(.L_x_166) ;  /* 0x00000d6000007945 */ /* 0x000fe20003800000 */
[----:B------:R-:W-:Y:S01]  /*6b30*/  USHF.L.U32 UR8, UR8, UR5, URZ ;  /* 0x0000000508087299 */ /* 0x000fe2000800063f */
[C---:B------:R-:W-:Y:S01]  /*6b40*/  ISETP.NE.AND P3, PT, R3.reuse, RZ, PT ;  /* 0x000000ff0300720c */ /* 0x040fe20003f65270 */
[----:B------:R-:W-:Y:S01]  /*6b50*/  IMAD.MOV.U32 R0, RZ, RZ, 0x1 ;  /* 0x00000001ff007424 */ /* 0x000fe200078e00ff */
[----:B------:R-:W-:Y:S01]  /*6b60*/  ISETP.NE.OR P0, PT, R3, RZ, !P0 ;  /* 0x000000ff0300720c */ /* 0x000fe20004705670 */
[----:B------:R-:W-:Y:S01]  /*6b70*/  IMAD.MOV.U32 R9, RZ, RZ, 0x1 ;  /* 0x00000001ff097424 */ /* 0x000fe200078e00ff */
[----:B------:R-:W-:Y:S01]  /*6b80*/  ULDC UR4, c[0x0][0x600] ;  /* 0x0001800000047ab9 */ /* 0x000fe20000000800 */
[----:B------:R-:W-:Y:S01]  /*6b90*/  IMAD.MOV.U32 R8, RZ, RZ, RZ ;  /* 0x000000ffff087224 */ /* 0x000fe200078e00ff */
[----:B------:R-:W-:Y:S01]  /*6ba0*/  UMOV UR19, 0x5 ;  /* 0x0000000500137882 */ /* 0x000fe20000000000 */
[----:B------:R-:W-:-:S02]  /*6bb0*/  UIADD3 UR26, UR39, 0x1, URZ ;  /* 0x00000001271a7890 */ /* 0x000fc4000fffe03f */
[----:B------:R-:W-:Y:S02]  /*6bc0*/  ULOP3.LUT UR27, UR36, 0x2, URZ, 0xfc, !UPT ;  /* 0x00000002241b7892 */ /* 0x000fe4000f8efc3f */
[----:B------:R-:W-:Y:S02]  /*6bd0*/  UIADD3 UR4, UR4, -0x1, URZ ;  /* 0xffffffff04047890 */ /* 0x000fe4000fffe03f */
[----:B------:R-:W-:Y:S02]  /*6be0*/  USHF.L.U32 UR5, UR9, UR5, URZ ;  /* 0x0000000509057299 */ /* 0x000fe4000800063f */
[----:B------:R-:W-:Y:S02]  /*6bf0*/  ULOP3.LUT UR17, URZ, UR8, URZ, 0x33, !UPT ;  /* 0x000000083f117292 */ /* 0x000fe4000f8e333f */
[----:B0-----:R-:W-:Y:S02]  /*6c00*/  ULOP3.LUT UR6, UR7, 0x1, URZ, 0xc0, !UPT ;  /* 0x0000000107067892 */ /* 0x001fe4000f8ec03f */
[----:B------:R-:W-:-:S02]  /*6c10*/  USHF.R.U32.HI UR28, URZ, 0x1, UR7 ;  /* 0x000000013f1c7899 */ /* 0x000fc40008011607 */
[----:B------:R-:W-:Y:S02]  /*6c20*/  USHF.L.U32 UR13, UR7, 0x6, URZ ;  /* 0x00000006070d7899 */ /* 0x000fe4000800063f */
[----:B------:R-:W-:Y:S02]  /*6c30*/  USHF.L.U32 UR16, UR7, 0xb, URZ ;  /* 0x0000000b07107899 */ /* 0x000fe4000800063f */
[----:B------:R-:W-:Y:S02]  /*6c40*/  ULOP3.LUT UR7, UR7, 0xfffffffe, URZ, 0xc0, !UPT ;  /* 0xfffffffe07077892 */ /* 0x000fe4000f8ec03f */
[----:B------:R-:W-:Y:S02]  /*6c50*/  UISETP.GT.U32.AND UP0, UPT, UR6, 0xffff, UPT ;  /* 0x0000ffff0600788c */ /* 0x000fe4000bf04070 */
[----:B------:R-:W-:Y:S02]  /*6c60*/  USHF.L.U32 UR18, UR9, UR7, URZ ;  /* 0x0000000709127299 */ /* 0x000fe4000800063f */
[----:B------:R-:W-:-:S02]  /*6c70*/  ULOP3.LUT UR7, UR7, 0x1, URZ, 0xfc, !UPT ;  /* 0x0000000107077892 */ /* 0x000fc4000f8efc3f */
[----:B------:R-:W-:Y:S02]  /*6c80*/  USEL UR6, UR6, 0xffff, !UP0 ;  /* 0x0000ffff06067887 */ /* 0x000fe4000c000000 */
[----:B------:R-:W-:Y:S02]  /*6c90*/  USHF.L.U32 UR7, UR9, UR7, URZ ;  /* 0x0000000709077299 */ /* 0x000fe4000800063f */
[----:B------:R-:W-:Y:S02]  /*6ca0*/  ULOP3.LUT UR6, UR6, 0xffff, URZ, 0xc0, !UPT ;  /* 0x0000ffff06067892 */ /* 0x000fe4000f8ec03f */
[----:B------:R-:W-:Y:S02]  /*6cb0*/  ULOP3.LUT UR13, UR13, 0x40, URZ, 0xc0, !UPT ;  /* 0x000000400d0d7892 */ /* 0x000fe4000f8ec03f */
[----:B------:R-:W-:Y:S02]  /*6cc0*/  ULOP3.LUT UR16, UR16, 0x800, URZ, 0xc0, !UPT ;  /* 0x0000080010107892 */ /* 0x000fe4000f8ec03f */
[----:B------:R-:W-:-:S02]  /*6cd0*/  ULOP3.LUT UR18, UR18, UR7, URZ, 0xfc, !UPT ;  /* 0x0000000712127292 */ /* 0x000fc4000f8efc3f */
[----:B------:R-:W-:Y:S01]  /*6ce0*/  USHF.L.U32 UR19, UR19, UR6, URZ ;  /* 0x0000000613137299 */ /* 0x000fe2000800063f */
[----:B------:R-:W-:-:S11]  /*6cf0*/  ULDC.64 UR22, c[0x0][0x198] ;  /* 0x0000660000167ab9 */ /* 0x000fd60000000a00 */
.L_x_178:
[----:B------:R-:W-:-:S03]  /*6d00*/  UMOV UR6, 0xffffffff ;  /* 0xffffffff00067882 */ /* 0x000fc60000000000 */
[----:B------:R-:W-:Y:S05]  /*6d10*/  BRA.DIV UR6, `(.L_x_167) ;  /* 0x0000000e06f47947 */ /* 0x000fea000b800000 */
[----:B------:R-:W-:-:S13]  /*6d20*/  ELECT P6, URZ, PT ;  /* 0x00000000003f782f */ /* 0x000fda00038c0000 */
.L_x_191:
[----:B------:R-:W0:Y:S01]  /*6d30*/  LDC R3, c[0x0][0x28c] ;  /* 0x0000a300ff037b82 */ /* 0x000e220000000800 */
[----:B------:R-:W-:Y:S01]  /*6d40*/  BSSY B1, `(.L_x_168) ;  /* 0x000003e000017945 */ /* 0x000fe20003800000 */
[----:B0-----:R-:W-:-:S13]  /*6d50*/  ISETP.LT.OR P6, PT, R3, 0x1, !P6 ;  /* 0x000000010300780c */ /* 0x001fda00077c1670 */
[----:B------:R-:W-:Y:S05]  /*6d60*/  @P6 BRA `(.L_x_169) ;  /* 0x0000000000ec6947 */ /* 0x000fea0003800000 */
[----:B------:R-:W-:Y:S01]  /*6d70*/  LEA R18, R18, UR28, 0x1 ;  /* 0x0000001c12127c11 */ /* 0x000fe2000f8e08ff */
[----:B------:R-:W-:Y:S01]  /*6d80*/  IMAD.MOV.U32 R11, RZ, RZ, RZ ;  /* 0x000000ffff0b7224 */ /* 0x000fe200078e00ff */
[----:B------:R-:W-:Y:S01]  /*6d90*/  LEA R6, R2, UR13, 0x7 ;  /* 0x0000000d02067c11 */ /* 0x000fe2000f8e38ff */
[----:B------:R-:W-:Y:S02]  /*6da0*/  IMAD.U32 R12, RZ, RZ, UR26 ;  /* 0x0000001aff0c7e24 */ /* 0x000fe4000f8e00ff */
[----:B------:R-:W-:Y:S02]  /*6db0*/  IMAD.MOV.U32 R2, RZ, RZ, R9 ;  /* 0x000000ffff027224 */ /* 0x000fe400078e0009 */
[----:B------:R-:W-:Y:S02]  /*6dc0*/  IMAD.MOV.U32 R3, RZ, RZ, R8 ;  /* 0x000000ffff037224 */ /* 0x000fe400078e0008 */
[----:B------:R-:W-:-:S07]  /*6dd0*/  IMAD.SHL.U32 R18, R18, 0x20, RZ ;  /* 0x0000002012127824 */ /* 0x000fce00078e00ff */
.L_x_173:
[----:B------:R-:W0:Y:S01]  /*6de0*/  S2R R5, SR_CgaCtaId ;  /* 0x0000000000057919 */ /* 0x000e220000008800 */
[----:B------:R-:W-:-:S04]  /*6df0*/  MOV R4, 0x400 ;  /* 0x0000040000047802 */ /* 0x000fc80000000f00 */
[----:B0-----:R-:W-:Y:S02]  /*6e00*/  LEA R10, R5, R4, 0x18 ;  /* 0x00000004050a7211 */ /* 0x001fe400078ec0ff */
[----:B------:R-:W-:Y:S01]  /*6e10*/  SHF.L.U32 R4, R2, 0x1f, RZ ;  /* 0x0000001f02047819 */ /* 0x000fe200000006ff */
[----:B------:R-:W0:Y:S02]  /*6e20*/  @!P3 LDC R5, c[0x0][0x500] ;  /* 0x00014000ff05bb82 */ /* 0x000e240000000800 */
[----:B------:R-:W-:-:S04]  /*6e30*/  IMAD R7, R3, 0x8, R10 ;  /* 0x0000000803077824 */ /* 0x000fc800078e020a */
[----:B------:R-:W1:Y:S02]  /*6e40*/  SYNCS.PHASECHK.TRANS64.TRYWAIT P1, [R7+URZ+0x20], R4 ;  /* 0x00002004070075a7 */ /* 0x000e64000802017f */
[----:B-1----:R-:W-:Y:S05]  /*6e50*/  @!P1 BRA `(.L_x_170) ;  /* 0x0000000c00c49947 */ /* 0x002fea0003800000 */
.L_x_192:
[----:B------:R-:W-:Y:S01]  /*6e60*/  UPRMT UR6, UR27, 0x9910, URZ ;  /* 0x000099101b067896 */ /* 0x000fe2000800003f */
[----:B0-----:R0:W-:Y:S03]  /*6e70*/  @!P3 SYNCS.ARRIVE.TRANS64 RZ, [R7+URZ], R5 ;  /* 0x0000000507ffb9a7 */ /* 0x0011e6000800003f */
[----:B------:R-:W-:-:S06]  /*6e80*/  UISETP.NE.AND UP0, UPT, UR6, 0x2, UPT ;  /* 0x000000020600788c */ /* 0x000fcc000bf05270 */
[----:B------:R-:W-:-:S13]  /*6e90*/  PLOP3.LUT P1, PT, PT, PT, UP0, 0x80, 0x0 ;  /* 0x000000000000781c */ /* 0x000fda0003f2f008 */
[----:B0-----:R-:W-:Y:S05]  /*6ea0*/  @P1 BRA `(.L_x_171) ;  /* 0x0000000000041947 */ /* 0x001fea0003800000 */
[----:B------:R-:W-:Y:S01]  /*6eb0*/  BPT.TRAP 0x1 ;  /* 0x000000040000795c */ /* 0x000fe20000300000 */
.L_x_171:
[----:B------:R-:W-:Y:S05]  /*6ec0*/  @P0 BRA `(.L_x_172) ;  /* 0x0000000000040947 */ /* 0x000fea0003800000 */
[----:B------:R-:W-:Y:S01]  /*6ed0*/  BPT.TRAP 0x1 ;  /* 0x000000040000795c */ /* 0x000fe20000300000 */
.L_x_172:
[C---:B-1----:R-:W-:Y:S01]  /*6ee0*/  LEA R4, R3.reuse, UR28, 0x1 ;  /* 0x0000001c03047c11 */ /* 0x042fe2000f8e08ff */
[----:B------:R-:W-:Y:S01]  /*6ef0*/  VIADD R12, R12, 0xffffffff ;  /* 0xffffffff0c0c7836 */ /* 0x000fe20000000000 */
[----:B------:R-:W-:Y:S01]  /*6f00*/  LEA R5, R3, UR16, 0xc ;  /* 0x0000001003057c11 */ /* 0x000fe2000f8e60ff */
[----:B------:R-:W-:Y:S01]  /*6f10*/  UIADD3 UR14, UP0, UR22, 0xf0, URZ ;  /* 0x000000f0160e7890 */ /* 0x000fe2000ff1e03f */
[----:B------:R-:W-:Y:S01]  /*6f20*/  R2UR UR24, R18 ;  /* 0x00000000121872ca */ /* 0x000fe200000e0000 */
[----:B------:R-:W-:Y:S01]  /*6f30*/  IMAD.SHL.U32 R4, R4, 0x400, RZ ;  /* 0x0000040004047824 */ /* 0x000fe200078e00ff */
[----:B------:R-:W-:Y:S01]  /*6f40*/  R2UR UR9, R7 ;  /* 0x00000000070972ca */ /* 0x000fe200000e0000 */
[--C-:B------:R-:W-:Y:S01]  /*6f50*/  IMAD R5, R5, 0x2, R10.reuse ;  /* 0x0000000205057824 */ /* 0x100fe200078e020a */
[----:B------:R-:W-:Y:S01]  /*6f60*/  R2UR UR10, R11 ;  /* 0x000000000b0a72ca */ /* 0x000fe200000e0000 */
[----:B------:R-:W-:Y:S01]  /*6f70*/  IMAD R4, R4, 0x2, R10 ;  /* 0x0000000204047824 */ /* 0x000fe200078e020a */
[----:B------:R-:W-:Y:S01]  /*6f80*/  R2UR UR12, R19 ;  /* 0x00000000130c72ca */ /* 0x000fe200000e0000 */
[----:B------:R-:W-:Y:S01]  /*6f90*/  UIADD3 UR30, UP1, UR22, 0x1f0, URZ ;  /* 0x000001f0161e7890 */ /* 0x000fe2000ff3e03f */
[----:B------:R-:W-:Y:S01]  /*6fa0*/  R2UR UR11, R5 ;  /* 0x00000000050b72ca */ /* 0x000fe200000e0000 */
[----:B------:R-:W-:Y:S01]  /*6fb0*/  UIADD3.X UR15, URZ, UR23, URZ, UP0, !UPT ;  /* 0x000000173f0f7290 */ /* 0x000fe200087fe43f */
[----:B------:R-:W-:Y:S01]  /*6fc0*/  R2UR UR8, R4 ;  /* 0x00000000040872ca */ /* 0x000fe200000e0000 */
[----:B------:R-:W-:Y:S01]  /*6fd0*/  UPRMT UR20, URZ, 0x5410, UR19 ;  /* 0x000054103f147896 */ /* 0x000fe20008000013 */
[----:B------:R-:W-:Y:S01]  /*6fe0*/  R2UR UR25, R6 ;  /* 0x00000000061972ca */ /* 0x000fe200000e0000 */
[----:B------:R-:W-:Y:S01]  /*6ff0*/  VIADD R3, R3, 0x1 ;  /* 0x0000000103037836 */ /* 0x000fe20000000000 */
[----:B------:R-:W-:Y:S01]  /*7000*/  ISETP.GT.AND P2, PT, R12, 0x1, PT ;  /* 0x000000010c00780c */ /* 0x000fe20003f44270 */
[----:B------:R-:W-:Y:S01]  /*7010*/  UPRMT UR29, URZ, 0x5410, UR18 ;  /* 0x000054103f1d7896 */ /* 0x000fe20008000012 */
[----:B------:R-:W-:Y:S01]  /*7020*/  VIADD R11, R11, 0x20 ;  /* 0x000000200b0b7836 */ /* 0x000fe20000000000 */
[----:B------:R-:W-:Y:S01]  /*7030*/  UIADD3.X UR31, URZ, UR23, URZ, UP1, !UPT ;  /* 0x000000173f1f7290 */ /* 0x000fe20008ffe43f */
[C---:B------:R-:W-:Y:S01]  /*7040*/  ISETP.NE.AND P1, PT, R3.reuse, 0x4, PT ;  /* 0x000000040300780c */ /* 0x040fe20003f25270 */
[----:B------:R-:W-:Y:S01]  /*7050*/  UMOV UR6, 0x0 ;  /* 0x0000000000067882 */ /* 0x000fe20000000000 */
[----:B------:R-:W-:Y:S01]  /*7060*/  UMOV UR7, 0x10000000 ;  /* 0x1000000000077882 */ /* 0x000fe20000000000 */
[----:B------:R-:W-:Y:S01]  /*7070*/  UIADD3 UR21, UR11, 0x4180, URZ ;  /* 0x000041800b157890 */ /* 0x000fe2000fffe03f */
[----:B------:R-:W-:Y:S01]  /*7080*/  SEL R5, RZ, 0x1, P1 ;  /* 0x00000001ff057807 */ /* 0x000fe20000800000 */
[----:B------:R-:W-:Y:S01]  /*7090*/  UIADD3 UR8, UR8, 0x180, URZ ;  /* 0x0000018008087890 */ /* 0x000fe2000fffe03f */
[----:B------:R-:W-:Y:S01]  /*70a0*/  SEL R3, R3, RZ, P1 ;  /* 0x000000ff03037207 */ /* 0x000fe20000800000 */
[----:B------:R-:W-:Y:S01]  /*70b0*/  UMOV UR11, UR24 ;  /* 0x00000018000b7c82 */ /* 0x000fe20008000000 */
[----:B------:R-:W-:-:S06]  /*70c0*/  LOP3.LUT R2, R2, R5, RZ, 0x3c, !PT ;  /* 0x0000000502027212 */ /* 0x000fcc00078e3cff */
[----:B------:R0:W-:Y:S02]  /*70d0*/  UTMALDG.3D.MULTICAST [UR8], [UR14], UR20, desc[UR6] ;  /* 0x000006080e0073b4 */ /* 0x0001e40008011814 */
[----:B0-----:R-:W-:Y:S01]  /*70e0*/  UMOV UR8, UR21 ;  /* 0x0000001500087c82 */ /* 0x001fe20008000000 */
[----:B------:R-:W-:Y:S02]  /*70f0*/  UMOV UR11, UR25 ;  /* 0x00000019000b7c82 */ /* 0x000fe40008000000 */
[----:B------:R0:W-:Y:S02]  /*7100*/  UTMALDG.3D.MULTICAST [UR8], [UR30], UR29, desc[UR6] ;  /* 0x000006081e0073b4 */ /* 0x0001e4000801181d */
[----:B0-----:R-:W-:Y:S05]  /*7110*/  @P2 BRA `(.L_x_173) ;  /* 0xfffffffc00302947 */ /* 0x001fea000383ffff */
.L_x_169:
[----:B------:R-:W-:Y:S05]  /*7120*/  BSYNC B1 ;  /* 0x0000000000017941 */ /* 0x000fea0003800000 */
.L_x_168:
[----:B------:R-:W-:Y:S01]  /*7130*/  LOP3.LUT P4, RZ, R0, 0xff, RZ, 0xc0, !PT ;  /* 0x000000ff00ff7812 */ /* 0x000fe2000788c0ff */
[----:B------:R-:W-:Y:S01]  /*7140*/  VIADD R8, R8, UR39 ;  /* 0x0000002708087c36 */ /* 0x000fe20008000000 */
[----:B------:R-:W-:Y:S01]  /*7150*/  ULDC.64 UR6, c[0x0][0x650] ;  /* 0x0001940000067ab9 */ /* 0x000fe20000000a00 */
[----:B------:R-:W-:Y:S01]  /*7160*/  BSSY B1, `(.L_x_174) ;  /* 0x000006f000017945 */ /* 0x000fe20003800000 */
[----:B------:R-:W-:Y:S02]  /*7170*/  IMAD.MOV.U32 R18, RZ, RZ, -0x1 ;  /* 0xffffffffff127424 */ /* 0x000fe400078e00ff */
[----:B------:R-:W-:Y:S01]  /*7180*/  SHF.R.U32.HI R0, RZ, 0x2, R8 ;  /* 0x00000002ff007819 */ /* 0x000fe20000011608 */
[----:B------:R-:W-:Y:S01]  /*7190*/  IMAD.MOV.U32 R19, RZ, RZ, -0x1 ;  /* 0xffffffffff137424 */ /* 0x000fe200078e00ff */
[----:B------:R-:W-:Y:S02]  /*71a0*/  ISETP.GT.U32.AND P1, PT, R8, 0x3, PT ;  /* 0x000000030800780c */ /* 0x000fe40003f24070 */
[----:B------:R-:W-:-:S02]  /*71b0*/  LOP3.LUT R0, R0, 0x1, RZ, 0xc0, !PT ;  /* 0x0000000100007812 */ /* 0x000fc400078ec0ff */
[----:B------:R-:W-:Y:S01]  /*71c0*/  LOP3.LUT R8, R8, 0x3, RZ, 0xc0, !PT ;  /* 0x0000000308087812 */ /* 0x000fe200078ec0ff */
[----:B------:R-:W0:Y:S01]  /*71d0*/  @P4 S2R R3, SR_CgaCtaId ;  /* 0x0000000000034919 */ /* 0x000e220000008800 */
[----:B------:R-:W-:Y:S02]  /*71e0*/  @P4 MOV R2, 0x400 ;  /* 0x0000040000024802 */ /* 0x000fe40000000f00 */
[----:B------:R-:W-:Y:S02]  /*71f0*/  ISETP.NE.U32.AND P2, PT, R0, 0x1, PT ;  /* 0x000000010000780c */ /* 0x000fe40003f45070 */
[----:B0-----:R-:W-:Y:S01]  /*7200*/  @P4 LEA R2, R3, R2, 0x18 ;  /* 0x0000000203024211 */ /* 0x001fe200078ec0ff */
[----:B------:R-:W-:-:S03]  /*7210*/  IMAD.U32 R3, RZ, RZ, UR39 ;  /* 0x00000027ff037e24 */ /* 0x000fc6000f8e00ff */
[----:B------:R0:W-:Y:S01]  /*7220*/  @P4 SYNCS.ARRIVE.TRANS64.A1T0 RZ, [R2+URZ+0x78], RZ ;  /* 0x000078ff02ff49a7 */ /* 0x0001e2000810003f */
[----:B------:R-:W-:Y:S02]  /*7230*/  IADD3 R16, P4, R16, UR50, RZ ;  /* 0x0000003210107c10 */ /* 0x000fe4000ff9e0ff */
[----:B------:R-:W-:Y:S02]  /*7240*/  ISETP.LT.U32.AND P1, PT, R3, 0x4, P1 ;  /* 0x000000040300780c */ /* 0x000fe40000f21070 */
[----:B------:R-:W-:Y:S02]  /*7250*/  IADD3.X R17, R17, UR37, RZ, P4, !PT ;  /* 0x0000002511117c10 */ /* 0x000fe4000a7fe4ff */
[----:B------:R-:W-:Y:S02]  /*7260*/  ISETP.GE.U32.AND P4, PT, R16, UR6, PT ;  /* 0x0000000610007c0c */ /* 0x000fe4000bf86070 */
[----:B------:R-:W-:Y:S02]  /*7270*/  SEL R0, RZ, 0x1, !P1 ;  /* 0x00000001ff007807 */ /* 0x000fe40004800000 */
[----:B------:R-:W-:-:S02]  /*7280*/  ISETP.GE.U32.AND.EX P1, PT, R17, UR7, PT, P4 ;  /* 0x0000000711007c0c */ /* 0x000fc4000bf26140 */
[----:B------:R-:W-:Y:S02]  /*7290*/  ISETP.GT.U32.AND P2, PT, R3, 0x3, !P2 ;  /* 0x000000030300780c */ /* 0x000fe40005744070 */
[----:B------:R-:W-:Y:S02]  /*72a0*/  PRMT R3, RZ, 0x7610, R3 ;  /* 0x00007610ff037816 */ /* 0x000fe40000000003 */
[----:B0-----:R-:W-:-:S04]  /*72b0*/  SEL R2, RZ, 0x1, !P2 ;  /* 0x00000001ff027807 */ /* 0x001fc80005000000 */
[--C-:B------:R-:W-:Y:S01]  /*72c0*/  LOP3.LUT R9, R2, R9, R0.reuse, 0x96, !PT ;  /* 0x0000000902097212 */ /* 0x100fe200078e9600 */
[----:B------:R-:W-:Y:S01]  /*72d0*/  IMAD.MOV.U32 R2, RZ, RZ, -0x1 ;  /* 0xffffffffff027424 */ /* 0x000fe200078e00ff */
[----:B------:R-:W-:Y:S01]  /*72e0*/  PRMT R0, RZ, 0x7610, R0 ;  /* 0x00007610ff007816 */ /* 0x000fe20000000000 */
[----:B------:R-:W-:Y:S06]  /*72f0*/  @P1 BRA `(.L_x_175) ;  /* 0x0000000400541947 */ /* 0x000fec0003800000 */
[----:B------:R-:W0:Y:S01]  /*7300*/  S2UR UR6, SR_CTAID.X ;  /* 0x00000000000679c3 */ /* 0x000e220000002500 */
[----:B------:R-:W-:Y:S01]  /*7310*/  ULDC.64 UR8, c[0x0][0x628] ;  /* 0x00018a0000087ab9 */ /* 0x000fe20000000a00 */
[----:B------:R-:W-:Y:S01]  /*7320*/  ULDC UR7, c[0x0][0x150] ;  /* 0x0000540000077ab9 */ /* 0x000fe20000000800 */
[----:B------:R-:W-:Y:S01]  /*7330*/  ISETP.NE.U32.AND P1, PT, RZ, UR8, PT ;  /* 0x00000008ff007c0c */ /* 0x000fe2000bf25070 */
[----:B------:R-:W-:Y:S01]  /*7340*/  ULDC UR10, c[0x0][0x630] ;  /* 0x00018c00000a7ab9 */ /* 0x000fe20000000800 */
[----:B------:R-:W-:Y:S01]  /*7350*/  ULDC UR12, c[0x0][0x154] ;  /* 0x00005500000c7ab9 */ /* 0x000fe20000000800 */
[----:B------:R-:W-:Y:S01]  /*7360*/  IMAD.MOV.U32 R2, RZ, RZ, R16 ;  /* 0x000000ffff027224 */ /* 0x000fe200078e0010 */
[----:B------:R-:W-:Y:S01]  /*7370*/  ISETP.NE.AND.EX P1, PT, RZ, UR9, PT, P1 ;  /* 0x00000009ff007c0c */ /* 0x000fe2000bf25310 */
[----:B------:R-:W1:Y:S01]  /*7380*/  S2UR UR11, SR_CTAID.Y ;  /* 0x00000000000b79c3 */ /* 0x000e620000002600 */
[----:B0-----:R-:W-:-:S05]  /*7390*/  I2FP.F32.U32 R3, UR6 ;  /* 0x0000000600037c45 */ /* 0x001fca0008201000 */
[----:B------:R-:W-:Y:S01]  /*73a0*/  FMUL R10, R3, UR7 ;  /* 0x00000007030a7c20 */ /* 0x000fe20008400000 */
[----:B------:R-:W-:-:S05]  /*73b0*/  IMAD.MOV.U32 R3, RZ, RZ, R17 ;  /* 0x000000ffff037224 */ /* 0x000fca00078e0011 */
[----:B------:R-:W-:Y:S05]  /*73c0*/  @!P1 BRA `(.L_x_176) ;  /* 0x0000000000289947 */ /* 0x000fea0003800000 */
[----:B------:R-:W-:Y:S02]  /*73d0*/  ULDC UR7, c[0x0][0x634] ;  /* 0x00018d0000077ab9 */ /* 0x000fe40000000800 */
[----:B------:R-:W-:-:S05]  /*73e0*/  IADD3 R7, P1, R16, UR7, RZ ;  /* 0x0000000710077c10 */ /* 0x000fca000ff3e0ff */
[----:B------:R-:W-:-:S04]  /*73f0*/  IMAD.X R11, RZ, RZ, R17, P1 ;  /* 0x000000ffff0b7224 */ /* 0x000fc800008e0611 */
[----:B------:R-:W-:-:S04]  /*7400*/  IMAD.WIDE.U32 R4, R11, UR8, RZ ;  /* 0x000000080b047c25 */ /* 0x000fc8000f8e00ff */
[----:B------:R-:W-:-:S04]  /*7410*/  IMAD.WIDE.U32 R4, P1, R7, UR9, R4 ;  /* 0x0000000907047c25 */ /* 0x000fc8000f820004 */
[----:B------:R-:W-:-:S04]  /*7420*/  IMAD.WIDE.U32 R6, R7, UR8, RZ ;  /* 0x0000000807067c25 */ /* 0x000fc8000f8e00ff */
[----:B------:R-:W-:Y:S01]  /*7430*/  IMAD.X R3, RZ, RZ, RZ, P1 ;  /* 0x000000ffff037224 */ /* 0x000fe200008e06ff */
[----:B------:R-:W-:Y:S01]  /*7440*/  IADD3 RZ, P1, R7, R4, RZ ;  /* 0x0000000407ff7210 */ /* 0x000fe20007f3e0ff */
[----:B------:R-:W-:-:S04]  /*7450*/  IMAD.MOV.U32 R2, RZ, RZ, R5 ;  /* 0x000000ffff027224 */ /* 0x000fc800078e0005 */
[----:B------:R-:W-:-:S08]  /*7460*/  IMAD.WIDE.U32.X R2, R11, UR9, R2, P1 ;  /* 0x000000090b027c25 */ /* 0x000fd000088e0402 */
.L_x_176:
[--C-:B------:R-:W-:Y:S01]  /*7470*/  SHF.R.U64 R19, R2, UR10, R3.reuse ;  /* 0x0000000a02137c19 */ /* 0x100fe20008001203 */
[----:B------:R-:W0:Y:S01]  /*7480*/  F2I.U32.TRUNC.NTZ R10, R10 ;  /* 0x0000000a000a7305 */ /* 0x000e22000020f000 */
[----:B------:R-:W-:Y:S01]  /*7490*/  SHF.R.U32.HI R2, RZ, UR10, R3 ;  /* 0x0000000aff027c19 */ /* 0x000fe20008011603 */
[----:B------:R-:W-:Y:S01]  /*74a0*/  ULDC.64 UR8, c[0x0][0x620] ;  /* 0x0001880000087ab9 */ /* 0x000fe20000000a00 */
[----:B------:R-:W-:Y:S01]  /*74b0*/  IADD3 R5, P1, RZ, -R19, RZ ;  /* 0x80000013ff057210 */ /* 0x000fe20007f3e0ff */
[----:B------:R-:W-:Y:S01]  /*74c0*/  ULDC.64 UR14, c[0x0][0x640] ;  /* 0x00019000000e7ab9 */ /* 0x000fe20000000a00 */
[----:B-1----:R-:W-:Y:S01]  /*74d0*/  I2FP.F32.U32 R4, UR11 ;  /* 0x0000000b00047c45 */ /* 0x002fe20008201000 */
[----:B------:R-:W1:Y:S01]  /*74e0*/  LDC R15, c[0x0][0x610] ;  /* 0x00018400ff0f7b82 */ /* 0x000e620000000800 */
[----:B------:R-:W-:Y:S01]  /*74f0*/  ULDC UR10, c[0x0][0x658] ;  /* 0x00019600000a7ab9 */ /* 0x000fe20000000800 */
[----:B------:R-:W-:Y:S01]  /*7500*/  IMAD.X R2, RZ, RZ, ~R2, P1 ;  /* 0x000000ffff027224 */ /* 0x000fe200008e0e02 */
[----:B------:R-:W-:Y:S01]  /*7510*/  ISETP.NE.U32.AND P1, PT, RZ, UR14, PT ;  /* 0x0000000eff007c0c */ /* 0x000fe2000bf25070 */
[----:B------:R-:W-:Y:S01]  /*7520*/  FMUL R6, R4, UR12 ;  /* 0x0000000c04067c20 */ /* 0x000fe20008400000 */
[----:B------:R-:W-:Y:S01]  /*7530*/  ULDC UR12, c[0x0][0x648] ;  /* 0x00019200000c7ab9 */ /* 0x000fe20000000800 */
[----:B------:R-:W-:Y:S01]  /*7540*/  IMAD R4, R2, UR8, RZ ;  /* 0x0000000802047c24 */ /* 0x000fe2000f8e02ff */
[----:B------:R-:W-:Y:S01]  /*7550*/  ISETP.NE.AND.EX P1, PT, RZ, UR15, PT, P1 ;  /* 0x0000000fff007c0c */ /* 0x000fe2000bf25310 */
[C---:B------:R-:W-:Y:S01]  /*7560*/  IMAD.WIDE.U32 R2, R5.reuse, UR8, R16 ;  /* 0x0000000805027c25 */ /* 0x040fe2000f8e0010 */
[----:B0-----:R-:W-:Y:S01]  /*7570*/  R2UR UR7, R10 ;  /* 0x000000000a0772ca */ /* 0x001fe200000e0000 */
[----:B------:R-:W0:Y:S01]  /*7580*/  F2I.U32.TRUNC.NTZ R6, R6 ;  /* 0x0000000600067305 */ /* 0x000e22000020f000 */
[----:B------:R-:W-:Y:S01]  /*7590*/  ULDC UR8, c[0x0][0x618] ;  /* 0x0001860000087ab9 */ /* 0x000fe20000000800 */
[----:B------:R-:W-:-:S04]  /*75a0*/  IMAD R5, R5, UR9, R4 ;  /* 0x0000000905057c24 */ /* 0x000fc8000f8e0204 */
[----:B------:R-:W-:-:S05]  /*75b0*/  IMAD.IADD R3, R3, 0x1, R5 ;  /* 0x0000000103037824 */ /* 0x000fca00078e0205 */
[--C-:B------:R-:W-:Y:S02]  /*75c0*/  SHF.R.U64 R10, R2, UR8, R3.reuse ;  /* 0x00000008020a7c19 */ /* 0x100fe40008001203 */
[----:B------:R-:W-:Y:S01]  /*75d0*/  SHF.R.U32.HI R3, RZ, UR8, R3 ;  /* 0x00000008ff037c19 */ /* 0x000fe20008011603 */
[----:B------:R-:W-:Y:S01]  /*75e0*/  ULDC UR8, c[0x0][0x608] ;  /* 0x0001820000087ab9 */ /* 0x000fe20000000800 */
[----:B0-----:R-:W-:Y:S02]  /*75f0*/  R2UR UR9, R6 ;  /* 0x00000000060972ca */ /* 0x001fe400000e0000 */
[--C-:B------:R-:W-:Y:S02]  /*7600*/  SHF.R.U64 R12, R10, UR8, R3.reuse ;  /* 0x000000080a0c7c19 */ /* 0x100fe40008001203 */
[----:B------:R-:W-:Y:S01]  /*7610*/  SHF.R.U32.HI R3, RZ, UR8, R3 ;  /* 0x00000008ff037c19 */ /* 0x000fe20008011603 */
[----:B------:R-:W-:-:S03]  /*7620*/  UIADD3 UR8, -UR7, URZ, URZ ;  /* 0x0000003f07087290 */ /* 0x000fc6000fffe13f */
[--C-:B------:R-:W-:Y:S01]  /*7630*/  SHF.R.U64 R13, R12, UR10, R3.reuse ;  /* 0x0000000a0c0d7c19 */ /* 0x100fe20008001203 */
[----:B------:R-:W-:Y:S01]  /*7640*/  ULDC UR7, c[0x0][0x144] ;  /* 0x0000510000077ab9 */ /* 0x000fe20000000800 */
[----:B------:R-:W-:-:S03]  /*7650*/  SHF.R.U32.HI R3, RZ, UR10, R3 ;  /* 0x0000000aff037c19 */ /* 0x000fc60008011603 */
[----:B------:R-:W-:Y:S01]  /*7660*/  IMAD.MOV.U32 R2, RZ, RZ, R13 ;  /* 0x000000ffff027224 */ /* 0x000fe200078e000d */
[----:B------:R-:W-:Y:S06]  /*7670*/  @!P1 BRA `(.L_x_177) ;  /* 0x0000000000289947 */ /* 0x000fec0003800000 */
        /* <DEDUP_REMOVED lines=10> */
.L_x_177:
[----:B------:R-:W-:Y:S01]  /*7720*/  UISETP.NE.AND UP0, UPT, UR38, URZ, UPT ;  /* 0x0000003f2600728c */ /* 0x000fe2000bf05270 */
[----:B------:R-:W-:Y:S01]  /*7730*/  SHF.R.U64 R3, R2, UR12, R3 ;  /* 0x0000000c02037c19 */ /* 0x000fe20008001203 */
[----:B------:R-:W-:Y:S01]  /*7740*/  UIADD3 UR9, -UR9, URZ, URZ ;  /* 0x0000003f09097290 */ /* 0x000fe2000fffe13f */
[----:B------:R-:W-:Y:S01]  /*7750*/  LOP3.LUT R2, R12, UR17, RZ, 0xc0, !PT ;  /* 0x000000110c027c12 */ /* 0x000fe2000f8ec0ff */
[----:B------:R-:W-:Y:S01]  /*7760*/  UIMAD UR6, UR7, UR8, UR6 ;  /* 0x00000008070672a4 */ /* 0x000fe2000f8e0206 */
[----:B------:R-:W-:Y:S01]  /*7770*/  LOP3.LUT R5, R10, UR4, RZ, 0xc0, !PT ;  /* 0x000000040a057c12 */ /* 0x000fe2000f8ec0ff */
[----:B------:R-:W-:Y:S01]  /*7780*/  IMAD.MOV R4, RZ, RZ, -R3 ;  /* 0x000000ffff047224 */ /* 0x000fe200078e0a03 */
[----:B------:R-:W-:Y:S01]  /*7790*/  ULDC UR7, c[0x0][0x148] ;  /* 0x0000520000077ab9 */ /* 0x000fe20000000800 */
[----:B------:R-:W-:Y:S01]  /*77a0*/  IMAD R18, R3, UR5, R2 ;  /* 0x0000000503127c24 */ /* 0x000fe2000f8e0202 */
[----:B------:R-:W-:Y:S01]  /*77b0*/  PLOP3.LUT P1, PT, PT, PT, UP0, 0x80, 0x0 ;  /* 0x000000000000781c */ /* 0x000fe20003f2f008 */
[----:B------:R-:W-:Y:S01]  /*77c0*/  IMAD.MOV.U32 R3, RZ, RZ, 0x1 ;  /* 0x00000001ff037424 */ /* 0x000fe200078e00ff */
[----:B------:R-:W-:-:S03]  /*77d0*/  @UP0 UIMAD UR6, UR7, UR9, UR11 ;  /* 0x00000009070602a4 */ /* 0x000fc6000f8e020b */
[----:B------:R-:W-:Y:S02]  /*77e0*/  ULDC UR7, c[0x0][0x638] ;  /* 0x00018e0000077ab9 */ /* 0x000fe40000000800 */
[----:B------:R-:W-:Y:S02]  /*77f0*/  IMAD R2, R4, UR7, R13 ;  /* 0x0000000704027c24 */ /* 0x000fe4000f8e020d */
[----:B-1----:R-:W-:Y:S01]  /*7800*/  IMAD R18, R18, R15, UR6 ;  /* 0x0000000612127e24 */ /* 0x002fe2000f8e020f */
[----:B------:R-:W-:Y:S02]  /*7810*/  ULDC UR6, c[0x0][0x600] ;  /* 0x0001800000067ab9 */ /* 0x000fe40000000800 */
[----:B------:R-:W-:-:S05]  /*7820*/  IMAD R5, R2, UR6, R5 ;  /* 0x0000000602057c24 */ /* 0x000fca000f8e0205 */
[----:B------:R-:W-:Y:S02]  /*7830*/  SEL R2, R5, R18, !P1 ;  /* 0x0000001205027207 */ /* 0x000fe40004800000 */
[----:B------:R-:W-:-:S07]  /*7840*/  SEL R18, R18, R5, !P1 ;  /* 0x0000000512127207 */ /* 0x000fce0004800000 */
.L_x_175:
[----:B------:R-:W-:Y:S05]  /*7850*/  BSYNC B1 ;  /* 0x0000000000017941 */ /* 0x000fea0003800000 */
.L_x_174:
[----:B------:R-:W-:-:S13]  /*7860*/  LOP3.LUT P1, RZ, R3, 0xff, RZ, 0xc0, !PT ;  /* 0x000000ff03ff7812 */ /* 0x000fda000782c0ff */
[----:B------:R-:W-:Y:S05]  /*7870*/  @P1 BRA `(.L_x_178) ;  /* 0xfffffff400201947 */ /* 0x000fea000383ffff */
[----:B------:R-:W-:Y:S05]  /*7880*/  BSYNC B0 ;  /* 0x0000000000007941 */ /* 0x000fea0003800000 */
.L_x_166:
[----:B------:R-:W-:-:S03]  /*7890*/  UMOV UR6, 0xffffffff ;  /* 0xffffffff00067882 */ /* 0x000fc60000000000 */
[----:B------:R-:W-:Y:S05]  /*78a0*/  BRA.DIV UR6, `(.L_x_179) ;  /* 0x0000000606447947 */ /* 0x000fea000b800000 */
[----:B------:R-:W-:-:S13]  /*78b0*/  ELECT P6, URZ, PT ;  /* 0x00000000003f782f */ /* 0x000fda00038c0000 */
.L_x_195:
[----:B------:R-:W-:Y:S04]  /*78c0*/  BSSY B0, `(.L_x_180) ;  /* 0x000002c000007945 */ /* 0x000fe80003800000 */
[----:B------:R-:W-:Y:S05]  /*78d0*/  @!P6 BRA `(.L_x_181) ;  /* 0x0000000000a8e947 */ /* 0x000fea0003800000 */
[----:B------:R-:W-:-:S04]  /*78e0*/  ULOP3.LUT UR6, UR36, 0x2, URZ, 0xfc, !UPT ;  /* 0x0000000224067892 */ /* 0x000fc8000f8efc3f */
[----:B------:R-:W-:-:S06]  /*78f0*/  UISETP.NE.AND UP0, UPT, UR6, 0x3, UPT ;  /* 0x000000030600788c */ /* 0x000fcc000bf05270 */
[----:B------:R-:W-:-:S13]  /*7900*/  PLOP3.LUT P0, PT, PT, PT, UP0, 0x80, 0x0 ;  /* 0x000000000000781c */ /* 0x000fda0003f0f008 */
[----:B------:R-:W-:Y:S05]  /*7910*/  @!P0 BRA `(.L_x_182) ;  /* 0x0000000000048947 */ /* 0x000fea0003800000 */
[----:B------:R-:W-:Y:S01]  /*7920*/  BPT.TRAP 0x1 ;  /* 0x000000040000795c */ /* 0x000fe20000300000 */
.L_x_182:
[----:B------:R-:W0:Y:S01]  /*7930*/  S2R R3, SR_CgaCtaId ;  /* 0x0000000000037919 */ /* 0x000e220000008800 */
[----:B------:R-:W-:Y:S02]  /*7940*/  MOV R0, 0x400 ;  /* 0x0000040000007802 */ /* 0x000fe40000000f00 */
[----:B------:R-:W-:Y:S02]  /*7950*/  SHF.L.U32 R2, R9, 0x1f, RZ ;  /* 0x0000001f09027819 */ /* 0x000fe400000006ff */
[----:B0-----:R-:W-:-:S05]  /*7960*/  LEA R3, R3, R0, 0x18 ;  /* 0x0000000003037211 */ /* 0x001fca00078ec0ff */
[----:B------:R-:W-:-:S04]  /*7970*/  VIADD R3, R3, 0x20 ;  /* 0x0000002003037836 */ /* 0x000fc80000000000 */
[C---:B------:R-:W-:Y:S02]  /*7980*/  IMAD R5, R8.reuse, 0x8, R3 ;  /* 0x0000000808057824 */ /* 0x040fe400078e0203 */
[----:B------:R-:W-:Y:S02]  /*7990*/  VIADD R8, R8, 0x1 ;  /* 0x0000000108087836 */ /* 0x000fe40000000000 */
[----:B------:R-:W0:Y:S03]  /*79a0*/  SYNCS.PHASECHK.TRANS64.TRYWAIT P0, [R5+URZ], R2 ;  /* 0x00000002050075a7 */ /* 0x000e26000800017f */
[----:B------:R-:W-:-:S04]  /*79b0*/  ISETP.NE.AND P1, PT, R8, 0x4, PT ;  /* 0x000000040800780c */ /* 0x000fc80003f25270 */
[----:B------:R-:W-:Y:S02]  /*79c0*/  SEL R0, RZ, 0x1, P1 ;  /* 0x00000001ff007807 */ /* 0x000fe40000800000 */
[----:B------:R-:W-:Y:S02]  /*79d0*/  SEL R8, R8, RZ, P1 ;  /* 0x000000ff08087207 */ /* 0x000fe40000800000 */
[----:B------:R-:W-:-:S03]  /*79e0*/  LOP3.LUT R9, R9, R0, RZ, 0x3c, !PT ;  /* 0x0000000009097212 */ /* 0x000fc600078e3cff */
[----:B------:R-:W-:Y:S01]  /*79f0*/  IMAD R7, R8, 0x8, R3 ;  /* 0x0000000808077824 */ /* 0x000fe200078e0203 */
[----:B------:R-:W-:Y:S01]  /*7a00*/  SHF.L.U32 R4, R9, 0x1f, RZ ;  /* 0x0000001f09047819 */ /* 0x000fe200000006ff */
[----:B0-----:R-:W-:Y:S06]  /*7a10*/  @!P0 BRA `(.L_x_183) ;  /* 0x0000000400088947 */ /* 0x001fec0003800000 */
.L_x_196:
[----:B------:R-:W1:Y:S01]  /*7a20*/  SYNCS.PHASECHK.TRANS64.TRYWAIT P0, [R7+URZ], R4 ;  /* 0x00000004070075a7 */ /* 0x000e62000800017f */
[----:B------:R-:W-:-:S05]  /*7a30*/  VIADD R0, R8, 0x1 ;  /* 0x0000000108007836 */ /* 0x000fca0000000000 */
[----:B------:R-:W-:-:S04]  /*7a40*/  ISETP.NE.AND P1, PT, R0, 0x4, PT ;  /* 0x000000040000780c */ /* 0x000fc80003f25270 */
[----:B0-----:R-:W-:Y:S02]  /*7a50*/  SEL R2, RZ, 0x1, P1 ;  /* 0x00000001ff027807 */ /* 0x001fe40000800000 */
[----:B------:R-:W-:Y:S02]  /*7a60*/  SEL R0, R0, RZ, P1 ;  /* 0x000000ff00007207 */ /* 0x000fe40000800000 */
[----:B------:R-:W-:-:S03]  /*7a70*/  LOP3.LUT R9, R9, R2, RZ, 0x3c, !PT ;  /* 0x0000000209097212 */ /* 0x000fc600078e3cff */
[----:B------:R-:W-:Y:S01]  /*7a80*/  IMAD R6, R0, 0x8, R3 ;  /* 0x0000000800067824 */ /* 0x000fe200078e0203 */
[----:B------:R-:W-:Y:S01]  /*7a90*/  SHF.L.U32 R5, R9, 0x1f, RZ ;  /* 0x0000001f09057819 */ /* 0x000fe200000006ff */
[----:B-1----:R-:W-:Y:S06]  /*7aa0*/  @!P0 BRA `(.L_x_184) ;  /* 0x0000000000f88947 */ /* 0x002fec0003800000 */
.L_x_197:
[----:B------:R-:W1:Y:S01]  /*7ab0*/  SYNCS.PHASECHK.TRANS64.TRYWAIT P0, [R6+URZ], R5 ;  /* 0x00000005060075a7 */ /* 0x000e62000800017f */
[----:B------:R-:W-:-:S05]  /*7ac0*/  VIADD R0, R0, 0x1 ;  /* 0x0000000100007836 */ /* 0x000fca0000000000 */
[----:B------:R-:W-:-:S04]  /*7ad0*/  ISETP.NE.AND P1, PT, R0, 0x4, PT ;  /* 0x000000040000780c */ /* 0x000fc80003f25270 */
[----:B------:R-:W-:Y:S02]  /*7ae0*/  SEL R2, RZ, 0x1, P1 ;  /* 0x00000001ff027807 */ /* 0x000fe40000800000 */
[----:B------:R-:W-:Y:S02]  /*7af0*/  SEL R0, R0, RZ, P1 ;  /* 0x000000ff00007207 */ /* 0x000fe40000800000 */
[----:B------:R-:W-:Y:S01]  /*7b00*/  LOP3.LUT R2, R9, R2, RZ, 0x3c, !PT ;  /* 0x0000000209027212 */ /* 0x000fe200078e3cff */
[----:B-1----:R-:W-:Y:S06]  /*7b10*/  @!P0 BRA `(.L_x_185) ;  /* 0x0000000000f08947 */ /* 0x002fec0003800000 */
.L_x_198:
[----:B------:R-:W-:Y:S01]  /*7b20*/  IMAD R3, R0, 0x8, R3 ;  /* 0x0000000800037824 */ /* 0x000fe200078e0203 */
[----:B------:R-:W-:-:S07]  /*7b30*/  SHF.L.U32 R0, R2, 0x1f, RZ ;  /* 0x0000001f02007819 */ /* 0x000fce00000006ff */
.L_x_186:
[----:B--2---:R2:W3:Y:S02]  /*7b40*/  SYNCS.PHASECHK.TRANS64.TRYWAIT P0, [R3+URZ], R0 ;  /* 0x00000000030075a7 */ /* 0x0044e4000800017f */
[----:B---3--:R-:W-:Y:S05]  /*7b50*/  @!P0 NANOSLEEP.SYNCS 0x989680 ;  /* 0x009896800000895d */ /* 0x008fea0003900000 */
[----:B------:R-:W3:Y:S02]  /*7b60*/  @!P0 SYNCS.PHASECHK.TRANS64 P0, [R3+URZ], R0 ;  /* 0x00000000030085a7 */ /* 0x000ee4000800007f */
[----:B---3--:R-:W-:Y:S05]  /*7b70*/  @!P0 BRA `(.L_x_186) ;  /* 0xfffffffc00f08947 */ /* 0x008fea000383ffff */
.L_x_181:
[----:B------:R-:W-:Y:S05]  /*7b80*/  BSYNC B0 ;  /* 0x0000000000007941 */ /* 0x000fea0003800000 */
.L_x_180:
[----:B------:R-:W-:Y:S05]  /*7b90*/  EXIT ;  /* 0x000000000000794d */ /* 0x000fea0003800000 */
.L_x_18:
[----:B0-----:R0:W1:Y:S02]  /*7ba0*/  SYNCS.PHASECHK.TRANS64.TRYWAIT P0, [R95+URZ], R0 ;  /* 0x000000005f0075a7 */ /* 0x001064000800017f */
[----:B-1----:R-:W-:Y:S05]  /*7bb0*/  @!P0 NANOSLEEP.SYNCS 0x989680 ;  /* 0x009896800000895d */ /* 0x002fea0003900000 */
[----:B------:R-:W1:Y:S02]  /*7bc0*/  @!P0 SYNCS.PHASECHK.TRANS64 P0, [R95+URZ], R0 ;  /* 0x000000005f0085a7 */ /* 0x000e64000800007f */
[----:B-1----:R-:W-:Y:S05]  /*7bd0*/  @!P0 BRA `(.L_x_18) ;  /* 0xfffffffc00f08947 */ /* 0x002fea000383ffff */
[----:B------:R-:W-:Y:S05]  /*7be0*/  BRA `(.L_x_187) ;  /* 0xffffff9c001c7947 */ /* 0x000fea000383ffff */
.L_x_23:
[----:B-1----:R1:W2:Y:S02]  /*7bf0*/  SYNCS.PHASECHK.TRANS64.TRYWAIT P1, [R3+URZ], R0 ;  /* 0x00000000030075a7 */ /* 0x0022a4000802017f */
[----:B--2---:R-:W-:Y:S05]  /*7c00*/  @!P1 NANOSLEEP.SYNCS 0x989680 ;  /* 0x009896800000995d */ /* 0x004fea0003900000 */
[----:B------:R-:W2:Y:S02]  /*7c10*/  @!P1 SYNCS.PHASECHK.TRANS64 P1, [R3+URZ], R0 ;  /* 0x00000000030095a7 */ /* 0x000ea4000802007f */
[----:B--2---:R-:W-:Y:S05]  /*7c20*/  @!P1 BRA `(.L_x_23) ;  /* 0xfffffffc00f09947 */ /* 0x004fea000383ffff */
[----:B------:R-:W-:Y:S05]  /*7c30*/  BRA `(.L_x_22) ;  /* 0xffffff9c00847947 */ /* 0x000fea000383ffff */
.L_x_28:
[----:B-1----:R-:W-:-:S04]  /*7c40*/  IMAD.U32 R5, RZ, RZ, UR4 ;  /* 0x00000004ff057e24 */ /* 0x002fc8000f8e00ff */
[----:B------:R1:W2:Y:S03]  /*7c50*/  SYNCS.PHASECHK.TRANS64.TRYWAIT P1, [R5+URZ], R4 ;  /* 0x00000004050075a7 */ /* 0x0002a6000802017f */
[----:B--2---:R-:W-:Y:S05]  /*7c60*/  @!P1 NANOSLEEP.SYNCS 0x989680 ;  /* 0x009896800000995d */ /* 0x004fea0003900000 */
[----:B------:R-:W2:Y:S02]  /*7c70*/  @!P1 SYNCS.PHASECHK.TRANS64 P1, [R5+URZ], R4 ;  /* 0x00000004050095a7 */ /* 0x000ea4000802007f */
[----:B--2---:R-:W-:Y:S05]  /*7c80*/  @!P1 BRA `(.L_x_28) ;  /* 0xfffffffc00ec9947 */ /* 0x004fea000383ffff */
[----:B------:R-:W-:Y:S05]  /*7c90*/  BRA `(.L_x_27) ;  /* 0xffffff9c00fc7947 */ /* 0x000fea000383ffff */
.L_x_34:
[----:B0-----:R0:W1:Y:S02]  /*7ca0*/  SYNCS.PHASECHK.TRANS64.TRYWAIT P0, [R95+URZ+0x10], R0 ;  /* 0x000010005f0075a7 */ /* 0x001064000800017f */
[----:B-1----:R-:W-:Y:S05]  /*7cb0*/  @!P0 NANOSLEEP.SYNCS 0x989680 ;  /* 0x009896800000895d */ /* 0x002fea0003900000 */
[----:B------:R-:W1:Y:S02]  /*7cc0*/  @!P0 SYNCS.PHASECHK.TRANS64 P0, [R95+URZ+0x10], R0 ;  /* 0x000010005f0085a7 */ /* 0x000e64000800007f */
[----:B-1----:R-:W-:Y:S05]  /*7cd0*/  @!P0 BRA `(.L_x_34) ;  /* 0xfffffffc00f08947 */ /* 0x002fea000383ffff */
[----:B------:R-:W-:Y:S05]  /*7ce0*/  BRA `(.L_x_188) ;  /* 0xffffffa4000c7947 */ /* 0x000fea000383ffff */
.L_x_167:
[----:B------:R-:W-:Y:S01]  /*7cf0*/  BSSY B1, `(.L_x_189) ;  /* 0x0000006000017945 */ /* 0x000fe20003800000 */
[----:B------:R-:W-:-:S07]  /*7d00*/  IMAD.MOV.U32 R15, RZ, RZ, -0x1 ;  /* 0xffffffffff0f7424 */ /* 0x000fce00078e00ff */
[----:B-----5:R-:W-:Y:S05]  /*7d10*/  WARPSYNC.COLLECTIVE R15, `(.L_x_190) ;  /* 0x000000000f0c7348 */ /* 0x020fea0003c00000 */
[----:B------:R-:W-:Y:S02]  /*7d20*/  ELECT P6, UR62, PT ;  /* 0x00000000003e782f */ /* 0x000fe400038c0000 */
[----:B------:R-:W-:Y:S01]  /*7d30*/  MOV R14, UR62 ;  /* 0x0000003e000e7c02 */ /* 0x000fe20008000f00 */
[----:B-----5:R-:W-:Y:S10]  /*7d40*/  ENDCOLLECTIVE ;  /* 0x000000000000791b */ /* 0x020ff40003800000 */
.L_x_190:
[----:B------:R-:W-:Y:S05]  /*7d50*/  BSYNC B1 ;  /* 0x0000000000017941 */ /* 0x000fea0003800000 */
.L_x_189:
[----:B------:R-:W-:Y:S05]  /*7d60*/  BRA `(.L_x_191) ;  /* 0xffffffec00f07947 */ /* 0x000fea000383ffff */
.L_x_170:
[----:B-1----:R1:W2:Y:S02]  /*7d70*/  SYNCS.PHASECHK.TRANS64.TRYWAIT P1, [R7+URZ+0x20], R4 ;  /* 0x00002004070075a7 */ /* 0x0022a4000802017f */
[----:B--2---:R-:W-:Y:S05]  /*7d80*/  @!P1 NANOSLEEP.SYNCS 0x989680 ;  /* 0x009896800000995d */ /* 0x004fea0003900000 */
[----:B------:R-:W2:Y:S02]  /*7d90*/  @!P1 SYNCS.PHASECHK.TRANS64 P1, [R7+URZ+0x20], R4 ;  /* 0x00002004070095a7 */ /* 0x000ea4000802007f */
[----:B--2---:R-:W-:Y:S05]  /*7da0*/  @!P1 BRA `(.L_x_170) ;  /* 0xfffffffc00f09947 */ /* 0x004fea000383ffff */
[----:B------:R-:W-:Y:S05]  /*7db0*/  BRA `(.L_x_192) ;  /* 0xfffffff000287947 */ /* 0x000fea000383ffff */
.L_x_179:
[----:B------:R-:W-:Y:S01]  /*7dc0*/  BSSY B0, `(.L_x_193) ;  /* 0x0000006000007945 */ /* 0x000fe20003800000 */
[----:B------:R-:W-:-:S07]  /*7dd0*/  IMAD.MOV.U32 R15, RZ, RZ, -0x1 ;  /* 0xffffffffff0f7424 */ /* 0x000fce00078e00ff */
[----:B-----5:R-:W-:Y:S05]  /*7de0*/  WARPSYNC.COLLECTIVE R15, `(.L_x_194) ;  /* 0x000000000f0c7348 */ /* 0x020fea0003c00000 */
[----:B------:R-:W-:Y:S02]  /*7df0*/  ELECT P6, UR62, PT ;  /* 0x00000000003e782f */ /* 0x000fe400038c0000 */
[----:B------:R-:W-:Y:S01]  /*7e00*/  MOV R14, UR62 ;  /* 0x0000003e000e7c02 */ /* 0x000fe20008000f00 */
[----:B-----5:R-:W-:Y:S10]  /*7e10*/  ENDCOLLECTIVE ;  /* 0x000000000000791b */ /* 0x020ff40003800000 */
.L_x_194:
[----:B------:R-:W-:Y:S05]  /*7e20*/  BSYNC B0 ;  /* 0x0000000000007941 */ /* 0x000fea0003800000 */
.L_x_193:
[----:B------:R-:W-:Y:S05]  /*7e30*/  BRA `(.L_x_195) ;  /* 0xfffffff800a07947 */ /* 0x000fea000383ffff */
.L_x_183:
[----:B0-----:R0:W1:Y:S02]  /*7e40*/  SYNCS.PHASECHK.TRANS64.TRYWAIT P0, [R5+URZ], R2 ;  /* 0x00000002050075a7 */ /* 0x001064000800017f */
[----:B-1----:R-:W-:Y:S05]  /*7e50*/  @!P0 NANOSLEEP.SYNCS 0x989680 ;  /* 0x009896800000895d */ /* 0x002fea0003900000 */
[----:B------:R-:W1:Y:S02]  /*7e60*/  @!P0 SYNCS.PHASECHK.TRANS64 P0, [R5+URZ], R2 ;  /* 0x00000002050085a7 */ /* 0x000e64000800007f */
[----:B-1----:R-:W-:Y:S05]  /*7e70*/  @!P0 BRA `(.L_x_183) ;  /* 0xfffffffc00f08947 */ /* 0x002fea000383ffff */
[----:B------:R-:W-:Y:S05]  /*7e80*/  BRA `(.L_x_196) ;  /* 0xfffffff800e47947 */ /* 0x000fea000383ffff */
.L_x_184:
[----:B0-----:R0:W1:Y:S02]  /*7e90*/  SYNCS.PHASECHK.TRANS64.TRYWAIT P0, [R7+URZ], R4 ;  /* 0x00000004070075a7 */ /* 0x001064000800017f */
[----:B-1----:R-:W-:Y:S05]  /*7ea0*/  @!P0 NANOSLEEP.SYNCS 0x989680 ;  /* 0x009896800000895d */ /* 0x002fea0003900000 */
[----:B------:R-:W1:Y:S02]  /*7eb0*/  @!P0 SYNCS.PHASECHK.TRANS64 P0, [R7+URZ], R4 ;  /* 0x00000004070085a7 */ /* 0x000e64000800007f */
[----:B-1----:R-:W-:Y:S05]  /*7ec0*/  @!P0 BRA `(.L_x_184) ;  /* 0xfffffffc00f08947 */ /* 0x002fea000383ffff */
[----:B------:R-:W-:Y:S05]  /*7ed0*/  BRA `(.L_x_197) ;  /* 0xfffffff800f47947 */ /* 0x000fea000383ffff */
.L_x_185:
[----:B-1----:R1:W2:Y:S02]  /*7ee0*/  SYNCS.PHASECHK.TRANS64.TRYWAIT P0, [R6+URZ], R5 ;  /* 0x00000005060075a7 */ /* 0x0022a4000800017f */
[----:B--2---:R-:W-:Y:S05]  /*7ef0*/  @!P0 NANOSLEEP.SYNCS 0x989680 ;  /* 0x009896800000895d */ /* 0x004fea0003900000 */
[----:B------:R-:W2:Y:S02]  /*7f00*/  @!P0 SYNCS.PHASECHK.TRANS64 P0, [R6+URZ], R5 ;  /* 0x00000005060085a7 */ /* 0x000ea4000800007f */
[----:B--2---:R-:W-:Y:S05]  /*7f10*/  @!P0 BRA `(.L_x_185) ;  /* 0xfffffffc00f08947 */ /* 0x004fea000383ffff */
[----:B------:R-:W-:Y:S05]  /*7f20*/  BRA `(.L_x_198) ;  /* 0xfffffff800fc7947 */ /* 0x000fea000383ffff */
.L_x_199:
[----:B------:R-:W-:-:S00]  /*7f30*/  BRA `(.L_x_199) ;  /* 0xfffffffc00fc7947 */ /* 0x000fc0000383ffff */
[----:B------:R-:W-:-:S00]  /*7f40*/  NOP ;  /* 0x0000000000007918 */ /* 0x000fc00000000000 */
        /* <DEDUP_REMOVED lines=11> */
.L_x_200:


//--------------------- .nv.global.init           --------------------------
	.section	.nv.global.init,"aw",@progbits
.nv.global.init:
	.type		$str$22,@object
	.size		$str$22,($str$23 - $str$22)
$str$22:
        /*0000*/ 	.byte	0x6b, 0x5f, 0x74, 0x69, 0x6c, 0x65, 0x5f, 0x63, 0x6f, 0x75, 0x6e, 0x74, 0x20, 0x3e, 0x3d, 0x20
        /*0010*/ 	.byte	0x31, 0x00
	.type		$str$23,@object
	.size		$str$23,(__unnamed_1 - $str$23)
$str$23:
        /*0012*/ 	.byte	0x2f, 0x74, 0x6d, 0x70, 0x2f, 0x63, 0x75, 0x74, 0x6c, 0x61, 0x73, 0x73, 0x5f, 0x73, 0x77, 0x65
        /*0022*/ 	.byte	0x65, 0x70, 0x5f, 0x73, 0x72, 0x63, 0x2f, 0x69, 0x6e, 0x63, 0x6c, 0x75, 0x64, 0x65, 0x2f, 0x63
        /*0032*/ 	.byte	0x75, 0x74, 0x6c, 0x61, 0x73, 0x73, 0x2f, 0x67, 0x65, 0x6d, 0x6d, 0x2f, 0x63, 0x6f, 0x6c, 0x6c
        /*0042*/ 	.byte	0x65, 0x63, 0x74, 0x69, 0x76, 0x65, 0x2f, 0x73, 0x6d, 0x39, 0x30, 0x5f, 0x6d, 0x6d, 0x61, 0x5f
        /*0052*/ 	.byte	0x74, 0x6d, 0x61, 0x5f, 0x67, 0x6d, 0x6d, 0x61, 0x5f, 0x73, 0x73, 0x5f, 0x77, 0x61, 0x72, 0x70
        /*0062*/ 	.byte	0x73, 0x70, 0x65, 0x63, 0x69, 0x61, 0x6c, 0x69, 0x7a, 0x65, 0x64, 0x2e, 0x68, 0x70, 0x70, 0x00
	.type		__unnamed_1,@object
	.size		__unnamed_1,(.L_0 - __unnamed_1)
__unnamed_1:
        /*0072*/ 	.byte	0x76, 0x6f, 0x69, 0x64, 0x20, 0x63, 0x75, 0x74, 0x6c, 0x61, 0x73, 0x73, 0x3a, 0x3a, 0x67, 0x65
        /* <DEDUP_REMOVED lines=180> */
        /*0bc2*/ 	.byte	0x3a, 0x69, 0x64, 0x65, 0x6e, 0x74, 0x69, 0x74, 0x79, 0x5d, 0x00
.L_0:


//--------------------- .nv.shared._ZN7cutlass13device_kernelINS_4gemm6kernel13GemmUniversalIN4cute5tupleIJiiiiEEENS1_10collective13CollectiveMmaINS1_34MainloopSm90TmaGmmaWarpSpecializedILi4ENS5_IJNS4_1CILi2EEESB_NSA_ILi1EEEEEENS1_32KernelTmaWarpSpecializedPingpongEEENS5_IJNSA_ILi64EEENSA_ILi128EEENSA_ILi32EEEEEENS_6half_tENS5_IJlSC_lEEESK_SL_NS4_8TiledMMAINS4_8MMA_AtomIJNS4_4SM904GMMA26MMA_64x128x16_F32F16F16_SSILNSP_5MajorE0ELSR_0ELNSP_7ScaleInE1ELSS_1EEEEEENS4_6LayoutINS5_IJSC_SC_SC_EEENS5_IJNSA_ILi0EEESX_SX_EEEEENS5_IJNS4_10UnderscoreES10_S10_EEEEENS4_23SM90_TMA_LOAD_MULTICASTENS4_14ComposedLayoutINS4_7SwizzleILi2ELi4ELi3EEENS4_18smem_ptr_flag_bitsILi16EEENSV_INS5_IJNSA_ILi8EEESI_EEENS5_IJSI_SC_EEEEEEEvNS4_8identityES13_S1D_vS1E_EENS_8epilogue10collective6detail29Sm90TmaWarpSpecializedAdapterINS1H_15DefaultEpilogueISK_SL_SL_NS1G_6thread17LinearCombinationISK_Li1EffLNS1L_9ScaleType4KindE0ELNS_15FloatRoundStyleE2ESK_EENS1_15EpilogueDefaultEEEEEvvEEEEvNT_6ParamsE --------------------------
	.section	.nv.shared._ZN7cutlass13device_kernelINS_4gemm6kernel13GemmUniversalIN4cute5tupleIJiiiiEEENS1_10collective13CollectiveMmaINS1_34MainloopSm90TmaGmmaWarpSpecializedILi4ENS5_IJNS4_1CILi2EEESB_NSA_ILi1EEEEEENS1_32KernelTmaWarpSpecializedPingpongEEENS5_IJNSA_ILi64EEENSA_ILi128EEENSA_ILi32EEEEEENS_6half_tENS5_IJlSC_lEEESK_SL_NS4_8TiledMMAINS4_8MMA_AtomIJNS4_4SM904GMMA26MMA_64x128x16_F32F16F16_SSILNSP_5MajorE0ELSR_0ELNSP_7ScaleInE1ELSS_1EEEEEENS4_6LayoutINS5_IJSC_SC_SC_EEENS5_IJNSA_ILi0EEESX_SX_EEEEENS5_IJNS4_10UnderscoreES10_S10_EEEEENS4_23SM90_TMA_LOAD_MULTICASTENS4_14ComposedLayoutINS4_7SwizzleILi2ELi4ELi3EEENS4_18smem_ptr_flag_bitsILi16EEENSV_INS5_IJNSA_ILi8EEESI_EEENS5_IJSI_SC_EEEEEEEvNS4_8identityES13_S1D_vS1E_EENS_8epilogue10collective6detail29Sm90TmaWarpSpecializedAdapterINS1H_15DefaultEpilogueISK_SL_SL_NS1G_6thread17LinearCombinationISK_Li1EffLNS1L_9ScaleType4KindE0ELNS_15FloatRoundStyleE2ESK_EENS1_15EpilogueDefaultEEEEEvvEEEEvNT_6ParamsE,"aw",@nobits
	.sectionflags	@""
	.align	16
	.zero		1024


//--------------------- .nv.shared.reserved.0     --------------------------
	.section	.nv.shared.reserved.0,"aw",@nobits
	.weak		__nv_reservedSMEM_offset_0_alias
	.size		__nv_reservedSMEM_offset_0_alias, 0, 0
	.other		__nv_reservedSMEM_offset_0_alias,@"STO_CUDA_RESERVED_SHARED STV_DEFAULT"
__nv_reservedSMEM_offset_0_alias:
	.zero		0


//--------------------- .nv.global                --------------------------
	.section	.nv.global,"aw",@nobits
.nv.global:
	.type		_ZN39_INTERNAL_feb29193_4_k_cu_08d6472c_40434cute1_E,@object
	.size		_ZN39_INTERNAL_feb29193_4_k_cu_08d6472c_40434cute1_E,(_ZN39_INTERNAL_feb29193_4_k_cu_08d6472c_40434cuda3std3__45__cpo6cbeginE - _ZN39_INTERNAL_feb29193_4_k_cu_08d6472c_40434cute1_E)
_ZN39_INTERNAL_feb29193_4_k_cu_08d6472c_40434cute1_E:
	.zero		1
	.type		_ZN39_INTERNAL_feb29193_4_k_cu_08d6472c_40434cuda3std3__45__cpo6cbeginE,@object
	.size		_ZN39_INTERNAL_feb29193_4_k_cu_08d6472c_40434cuda3std3__45__cpo6cbeginE,(_ZN39_INTERNAL_feb29193_4_k_cu_08d6472c_40434cuda3std3__48in_placeE - _ZN39_INTERNAL_feb29193_4_k_cu_08d6472c_40434cuda3std3__45__cpo6cbeginE)
_ZN39_INTERNAL_feb29193_4_k_cu_08d6472c_40434cuda3std3__45__cpo6cbeginE:
	.zero		1
	.type		_ZN39_INTERNAL_feb29193_4_k_cu_08d6472c_40434cuda3std3__48in_placeE,@object
	.size		_ZN39_INTERNAL_feb29193_4_k_cu_08d6472c_40434cuda3std3__48in_placeE,(_ZN39_INTERNAL_feb29193_4_k_cu_08d6472c_40434cuda3std6ranges3__45__cpo9iter_moveE - _ZN39_INTERNAL_feb29193_4_k_cu_08d6472c_40434cuda3std3__48in_placeE)
_ZN39_INTERNAL_feb29193_4_k_cu_08d6472c_40434cuda3std3__48in_placeE:
	.zero		1
	.type		_ZN39_INTERNAL_feb29193_4_k_cu_08d6472c_40434cuda3std6ranges3__45__cpo9iter_moveE,@object
	.size		_ZN39_INTERNAL_feb29193_4_k_cu_08d6472c_40434cuda3std6ranges3__45__cpo9iter_moveE,(_ZN39_INTERNAL_feb29193_4_k_cu_08d6472c_40434cuda3std3__45__cpo5beginE - _ZN39_INTERNAL_feb29193_4_k_cu_08d6472c_40434cuda3std6ranges3__45__cpo9iter_moveE)
_ZN39_INTERNAL_feb29193_4_k_cu_08d6472c_40434cuda3std6ranges3__45__cpo9iter_moveE:
	.zero		1
	.type		_ZN39_INTERNAL_feb29193_4_k_cu_08d6472c_40434cuda3std3__45__cpo5beginE,@object
	.size		_ZN39_INTERNAL_feb29193_4_k_cu_08d6472c_40434cuda3std3__45__cpo5beginE,(_ZN39_INTERNAL_feb29193_4_k_cu_08d6472c_40434cuda3std3__441_GLOBAL__N__feb29193_4_k_cu_08d6472c_40436ignoreE - _ZN39_INTERNAL_feb29193_4_k_cu_08d6472c_40434cuda3std3__45__cpo5beginE)
_ZN39_INTERNAL_feb29193_4_k_cu_08d6472c_40434cuda3std3__45__cpo5beginE:
	.zero		1
	.type		_ZN39_INTERNAL_feb29193_4_k_cu_08d6472c_40434cuda3std3__441_GLOBAL__N__feb29193_4_k_cu_08d6472c_40436ignoreE,@object
	.size		_ZN39_INTERNAL_feb29193_4_k_cu_08d6472c_40434cuda3std3__441_GLOBAL__N__feb29193_4_k_cu_08d6472c_40436ignoreE,(_ZN39_INTERNAL_feb29193_4_k_cu_08d6472c_40434cute7productE - _ZN39_INTERNAL_feb29193_4_k_cu_08d6472c_40434cuda3std3__441_GLOBAL__N__feb29193_4_k_cu_08d6472c_40436ignoreE)
_ZN39_INTERNAL_feb29193_4_k_cu_08d6472c_40434cuda3std3__441_GLOBAL__N__feb29193_4_k_cu_08d6472c_40436ignoreE:
	.zero		1
	.type		_ZN39_INTERNAL_feb29193_4_k_cu_08d6472c_40434cute7productE,@object
	.size		_ZN39_INTERNAL_feb29193_4_k_cu_08d6472c_40434cute7productE,(_ZN39_INTERNAL_feb29193_4_k_cu_08d6472c_40434cuda3std3__45__cpo3endE - _ZN39_INTERNAL_feb29193_4_k_cu_08d6472c_40434cute7productE)
_ZN39_INTERNAL_feb29193_4_k_cu_08d6472c_40434cute7productE:
	.zero		1
	.type		_ZN39_INTERNAL_feb29193_4_k_cu_08d6472c_40434cuda3std3__45__cpo3endE,@object
	.size		_ZN39_INTERNAL_feb29193_4_k_cu_08d6472c_40434cuda3std3__45__cpo3endE,(_ZN39_INTERNAL_feb29193_4_k_cu_08d6472c_40434cuda3std3__419piecewise_constructE - _ZN39_INTERNAL_feb29193_4_k_cu_08d6472c_40434cuda3std3__45__cpo3endE)
_ZN39_INTERNAL_feb29193_4_k_cu_08d6472c_40434cuda3std3__45__cpo3endE:
	.zero		1
	.type		_ZN39_INTERNAL_feb29193_4_k_cu_08d6472c_40434cuda3std3__419piecewise_constructE,@object
	.size		_ZN39_INTERNAL_feb29193_4_k_cu_08d6472c_40434cuda3std3__419piecewise_constructE,(_ZN39_INTERNAL_feb29193_4_k_cu_08d6472c_40434cuda3std3__45__cpo4cendE - _ZN39_INTERNAL_feb29193_4_k_cu_08d6472c_40434cuda3std3__419piecewise_constructE)
_ZN39_INTERNAL_feb29193_4_k_cu_08d6472c_40434cuda3std3__419piecewise_constructE:
	.zero		1
	.type		_ZN39_INTERNAL_feb29193_4_k_cu_08d6472c_40434cuda3std3__45__cpo4cendE,@object
	.size		_ZN39_INTERNAL_feb29193_4_k_cu_08d6472c_40434cuda3std3__45__cpo4cendE,(_ZN39_INTERNAL_feb29193_4_k_cu_08d6472c_40434cuda3std6ranges3__45__cpo4swapE - _ZN39_INTERNAL_feb29193_4_k_cu_08d6472c_40434cuda3std3__45__cpo4cendE)
_ZN39_INTERNAL_feb29193_4_k_cu_08d6472c_40434cuda3std3__45__cpo4cendE:
	.zero		1
	.type		_ZN39_INTERNAL_feb29193_4_k_cu_08d6472c_40434cuda3std6ranges3__45__cpo4swapE,@object
	.size		_ZN39_INTERNAL_feb29193_4_k_cu_08d6472c_40434cuda3std6ranges3__45__cpo4swapE,(.L_8 - _ZN39_INTERNAL_feb29193_4_k_cu_08d6472c_40434cuda3std6ranges3__45__cpo4swapE)
_ZN39_INTERNAL_feb29193_4_k_cu_08d6472c_40434cuda3std6ranges3__45__cpo4swapE:
	.zero		1
.L_8:


//--------------------- .nv.constant0._ZN7cutlass13device_kernelINS_4gemm6kernel13GemmUniversalIN4cute5tupleIJiiiiEEENS1_10collective13CollectiveMmaINS1_34MainloopSm90TmaGmmaWarpSpecializedILi4ENS5_IJNS4_1CILi2EEESB_NSA_ILi1EEEEEENS1_32KernelTmaWarpSpecializedPingpongEEENS5_IJNSA_ILi64EEENSA_ILi128EEENSA_ILi32EEEEEENS_6half_tENS5_IJlSC_lEEESK_SL_NS4_8TiledMMAINS4_8MMA_AtomIJNS4_4SM904GMMA26MMA_64x128x16_F32F16F16_SSILNSP_5MajorE0ELSR_0ELNSP_7ScaleInE1ELSS_1EEEEEENS4_6LayoutINS5_IJSC_SC_SC_EEENS5_IJNSA_ILi0EEESX_SX_EEEEENS5_IJNS4_10UnderscoreES10_S10_EEEEENS4_23SM90_TMA_LOAD_MULTICASTENS4_14ComposedLayoutINS4_7SwizzleILi2ELi4ELi3EEENS4_18smem_ptr_flag_bitsILi16EEENSV_INS5_IJNSA_ILi8EEESI_EEENS5_IJSI_SC_EEEEEEEvNS4_8identityES13_S1D_vS1E_EENS_8epilogue10collective6detail29Sm90TmaWarpSpecializedAdapterINS1H_15DefaultEpilogueISK_SL_SL_NS1G_6thread17LinearCombinationISK_Li1EffLNS1L_9ScaleType4KindE0ELNS_15FloatRoundStyleE2ESK_EENS1_15EpilogueDefaultEEEEEvvEEEEvNT_6ParamsE --------------------------
	.section	.nv.constant0._ZN7cutlass13device_kernelINS_4gemm6kernel13GemmUniversalIN4cute5tupleIJiiiiEEENS1_10collective13CollectiveMmaINS1_34MainloopSm90TmaGmmaWarpSpecializedILi4ENS5_IJNS4_1CILi2EEESB_NSA_ILi1EEEEEENS1_32KernelTmaWarpSpecializedPingpongEEENS5_IJNSA_ILi64EEENSA_ILi128EEENSA_ILi32EEEEEENS_6half_tENS5_IJlSC_lEEESK_SL_NS4_8TiledMMAINS4_8MMA_AtomIJNS4_4SM904GMMA26MMA_64x128x16_F32F16F16_SSILNSP_5MajorE0ELSR_0ELNSP_7ScaleInE1ELSS_1EEEEEENS4_6LayoutINS5_IJSC_SC_SC_EEENS5_IJNSA_ILi0EEESX_SX_EEEEENS5_IJNS4_10UnderscoreES10_S10_EEEEENS4_23SM90_TMA_LOAD_MULTICASTENS4_14ComposedLayoutINS4_7SwizzleILi2ELi4ELi3EEENS4_18smem_ptr_flag_bitsILi16EEENSV_INS5_IJNSA_ILi8EEESI_EEENS5_IJSI_SC_EEEEEEEvNS4_8identityES13_S1D_vS1E_EENS_8epilogue10collective6detail29Sm90TmaWarpSpecializedAdapterINS1H_15DefaultEpilogueISK_SL_SL_NS1G_6thread17LinearCombinationISK_Li1EffLNS1L_9ScaleType4KindE0ELNS_15FloatRoundStyleE2ESK_EENS1_15EpilogueDefaultEEEEEvvEEEEvNT_6ParamsE,"a",@progbits
	.sectionflags	@""
	.align	4
.nv.constant0._ZN7cutlass13device_kernelINS_4gemm6kernel13GemmUniversalIN4cute5tupleIJiiiiEEENS1_10collective13CollectiveMmaINS1_34MainloopSm90TmaGmmaWarpSpecializedILi4ENS5_IJNS4_1CILi2EEESB_NSA_ILi1EEEEEENS1_32KernelTmaWarpSpecializedPingpongEEENS5_IJNSA_ILi64EEENSA_ILi128EEENSA_ILi32EEEEEENS_6half_tENS5_IJlSC_lEEESK_SL_NS4_8TiledMMAINS4_8MMA_AtomIJNS4_4SM904GMMA26MMA_64x128x16_F32F16F16_SSILNSP_5MajorE0ELSR_0ELNSP_7ScaleInE1ELSS_1EEEEEENS4_6LayoutINS5_IJSC_SC_SC_EEENS5_IJNSA_ILi0EEESX_SX_EEEEENS5_IJNS4_10UnderscoreES10_S10_EEEEENS4_23SM90_TMA_LOAD_MULTICASTENS4_14ComposedLayoutINS4_7SwizzleILi2ELi4ELi3EEENS4_18smem_ptr_flag_bitsILi16EEENSV_INS5_IJNSA_ILi8EEESI_EEENS5_IJSI_SC_EEEEEEEvNS4_8identityES13_S1D_vS1E_EENS_8epilogue10collective6detail29Sm90TmaWarpSpecializedAdapterINS1H_15DefaultEpilogueISK_SL_SL_NS1G_6thread17LinearCombinationISK_Li1EffLNS1L_9ScaleType4KindE0ELNS_15FloatRoundStyleE2ESK_EENS1_15EpilogueDefaultEEEEEvvEEEEvNT_6ParamsE:
	.zero		1664


//--------------------- SYMBOLS --------------------------

	.type		.nv.reservedSmem.offset0,@object
	.size		.nv.reservedSmem.offset0,0x4
	.type		__assertfail,@function
